//
// Generated by NVIDIA NVVM Compiler
//
// Compiler Build ID: CL-36424714
// Cuda compilation tools, release 13.0, V13.0.88
// Based on NVVM 20.0.0
//

.version 9.0
.target sm_100
.address_size 64

	// .globl	kv_cache_update_f32

.visible .entry kv_cache_update_f32(
	.param .u64 .ptr .align 1 kv_cache_update_f32_param_0,
	.param .u64 .ptr .align 1 kv_cache_update_f32_param_1,
	.param .u64 .ptr .align 1 kv_cache_update_f32_param_2,
	.param .u64 .ptr .align 1 kv_cache_update_f32_param_3,
	.param .u32 kv_cache_update_f32_param_4,
	.param .u32 kv_cache_update_f32_param_5,
	.param .u32 kv_cache_update_f32_param_6,
	.param .u32 kv_cache_update_f32_param_7,
	.param .u32 kv_cache_update_f32_param_8,
	.param .u32 kv_cache_update_f32_param_9
)
{
	.reg .pred 	%p<3>;
	.reg .b32 	%r<18>;
	.reg .b32 	%f<3>;
	.reg .b64 	%rd<15>;

	ld.param.u64 	%rd1, [kv_cache_update_f32_param_0];
	ld.param.u64 	%rd2, [kv_cache_update_f32_param_1];
	ld.param.u64 	%rd3, [kv_cache_update_f32_param_2];
	ld.param.u64 	%rd4, [kv_cache_update_f32_param_3];
	ld.param.u32 	%r5, [kv_cache_update_f32_param_5];
	ld.param.u32 	%r6, [kv_cache_update_f32_param_6];
	ld.param.u32 	%r7, [kv_cache_update_f32_param_7];
	ld.param.u32 	%r8, [kv_cache_update_f32_param_8];
	ld.param.u32 	%r9, [kv_cache_update_f32_param_9];
	mov.u32 	%r10, %ctaid.x;
	mov.u32 	%r11, %ntid.x;
	mov.u32 	%r12, %tid.x;
	mad.lo.s32 	%r1, %r10, %r11, %r12;
	setp.ge.s32 	%p1, %r1, %r9;
	@%p1 bra 	$L__BB0_3;
	mul.lo.s32 	%r2, %r7, %r6;
	rem.s32 	%r3, %r1, %r2;
	div.s32 	%r13, %r3, %r7;
	add.s32 	%r4, %r13, %r8;
	setp.ge.s32 	%p2, %r4, %r5;
	@%p2 bra 	$L__BB0_3;
	div.s32 	%r14, %r1, %r2;
	mad.lo.s32 	%r15, %r14, %r5, %r4;
	rem.s32 	%r16, %r3, %r7;
	mad.lo.s32 	%r17, %r15, %r7, %r16;
	cvta.to.global.u64 	%rd5, %rd3;
	mul.wide.s32 	%rd6, %r1, 4;
	add.s64 	%rd7, %rd5, %rd6;
	ld.global.f32 	%f1, [%rd7];
	cvta.to.global.u64 	%rd8, %rd1;
	mul.wide.s32 	%rd9, %r17, 4;
	add.s64 	%rd10, %rd8, %rd9;
	st.global.f32 	[%rd10], %f1;
	cvta.to.global.u64 	%rd11, %rd4;
	add.s64 	%rd12, %rd11, %rd6;
	ld.global.f32 	%f2, [%rd12];
	cvta.to.global.u64 	%rd13, %rd2;
	add.s64 	%rd14, %rd13, %rd9;
	st.global.f32 	[%rd14], %f2;
$L__BB0_3:
	ret;

}
	// .globl	kv_cache_update_f16
.visible .entry kv_cache_update_f16(
	.param .u64 .ptr .align 1 kv_cache_update_f16_param_0,
	.param .u64 .ptr .align 1 kv_cache_update_f16_param_1,
	.param .u64 .ptr .align 1 kv_cache_update_f16_param_2,
	.param .u64 .ptr .align 1 kv_cache_update_f16_param_3,
	.param .u32 kv_cache_update_f16_param_4,
	.param .u32 kv_cache_update_f16_param_5,
	.param .u32 kv_cache_update_f16_param_6,
	.param .u32 kv_cache_update_f16_param_7,
	.param .u32 kv_cache_update_f16_param_8,
	.param .u32 kv_cache_update_f16_param_9
)
{
	.reg .pred 	%p<3>;
	.reg .b16 	%rs<3>;
	.reg .b32 	%r<18>;
	.reg .b64 	%rd<15>;

	ld.param.u64 	%rd1, [kv_cache_update_f16_param_0];
	ld.param.u64 	%rd2, [kv_cache_update_f16_param_1];
	ld.param.u64 	%rd3, [kv_cache_update_f16_param_2];
	ld.param.u64 	%rd4, [kv_cache_update_f16_param_3];
	ld.param.u32 	%r5, [kv_cache_update_f16_param_5];
	ld.param.u32 	%r6, [kv_cache_update_f16_param_6];
	ld.param.u32 	%r7, [kv_cache_update_f16_param_7];
	ld.param.u32 	%r8, [kv_cache_update_f16_param_8];
	ld.param.u32 	%r9, [kv_cache_update_f16_param_9];
	mov.u32 	%r10, %ctaid.x;
	mov.u32 	%r11, %ntid.x;
	mov.u32 	%r12, %tid.x;
	mad.lo.s32 	%r1, %r10, %r11, %r12;
	setp.ge.s32 	%p1, %r1, %r9;
	@%p1 bra 	$L__BB1_3;
	mul.lo.s32 	%r2, %r7, %r6;
	rem.s32 	%r3, %r1, %r2;
	div.s32 	%r13, %r3, %r7;
	add.s32 	%r4, %r13, %r8;
	setp.ge.s32 	%p2, %r4, %r5;
	@%p2 bra 	$L__BB1_3;
	div.s32 	%r14, %r1, %r2;
	mad.lo.s32 	%r15, %r14, %r5, %r4;
	rem.s32 	%r16, %r3, %r7;
	mad.lo.s32 	%r17, %r15, %r7, %r16;
	cvta.to.global.u64 	%rd5, %rd1;
	mul.wide.s32 	%rd6, %r17, 2;
	add.s64 	%rd7, %rd5, %rd6;
	cvta.to.global.u64 	%rd8, %rd3;
	mul.wide.s32 	%rd9, %r1, 2;
	add.s64 	%rd10, %rd8, %rd9;
	ld.global.u16 	%rs1, [%rd10];
	st.global.u16 	[%rd7], %rs1;
	cvta.to.global.u64 	%rd11, %rd2;
	add.s64 	%rd12, %rd11, %rd6;
	cvta.to.global.u64 	%rd13, %rd4;
	add.s64 	%rd14, %rd13, %rd9;
	ld.global.u16 	%rs2, [%rd14];
	st.global.u16 	[%rd12], %rs2;
$L__BB1_3:
	ret;

}
	// .globl	kv_cache_update_bf16
.visible .entry kv_cache_update_bf16(
	.param .u64 .ptr .align 1 kv_cache_update_bf16_param_0,
	.param .u64 .ptr .align 1 kv_cache_update_bf16_param_1,
	.param .u64 .ptr .align 1 kv_cache_update_bf16_param_2,
	.param .u64 .ptr .align 1 kv_cache_update_bf16_param_3,
	.param .u32 kv_cache_update_bf16_param_4,
	.param .u32 kv_cache_update_bf16_param_5,
	.param .u32 kv_cache_update_bf16_param_6,
	.param .u32 kv_cache_update_bf16_param_7,
	.param .u32 kv_cache_update_bf16_param_8,
	.param .u32 kv_cache_update_bf16_param_9
)
{
	.reg .pred 	%p<3>;
	.reg .b16 	%rs<3>;
	.reg .b32 	%r<18>;
	.reg .b64 	%rd<15>;

	ld.param.u64 	%rd1, [kv_cache_update_bf16_param_0];
	ld.param.u64 	%rd2, [kv_cache_update_bf16_param_1];
	ld.param.u64 	%rd3, [kv_cache_update_bf16_param_2];
	ld.param.u64 	%rd4, [kv_cache_update_bf16_param_3];
	ld.param.u32 	%r5, [kv_cache_update_bf16_param_5];
	ld.param.u32 	%r6, [kv_cache_update_bf16_param_6];
	ld.param.u32 	%r7, [kv_cache_update_bf16_param_7];
	ld.param.u32 	%r8, [kv_cache_update_bf16_param_8];
	ld.param.u32 	%r9, [kv_cache_update_bf16_param_9];
	mov.u32 	%r10, %ctaid.x;
	mov.u32 	%r11, %ntid.x;
	mov.u32 	%r12, %tid.x;
	mad.lo.s32 	%r1, %r10, %r11, %r12;
	setp.ge.s32 	%p1, %r1, %r9;
	@%p1 bra 	$L__BB2_3;
	mul.lo.s32 	%r2, %r7, %r6;
	rem.s32 	%r3, %r1, %r2;
	div.s32 	%r13, %r3, %r7;
	add.s32 	%r4, %r13, %r8;
	setp.ge.s32 	%p2, %r4, %r5;
	@%p2 bra 	$L__BB2_3;
	div.s32 	%r14, %r1, %r2;
	mad.lo.s32 	%r15, %r14, %r5, %r4;
	rem.s32 	%r16, %r3, %r7;
	mad.lo.s32 	%r17, %r15, %r7, %r16;
	cvta.to.global.u64 	%rd5, %rd1;
	mul.wide.s32 	%rd6, %r17, 2;
	add.s64 	%rd7, %rd5, %rd6;
	cvta.to.global.u64 	%rd8, %rd3;
	mul.wide.s32 	%rd9, %r1, 2;
	add.s64 	%rd10, %rd8, %rd9;
	ld.global.u16 	%rs1, [%rd10];
	st.global.u16 	[%rd7], %rs1;
	cvta.to.global.u64 	%rd11, %rd2;
	add.s64 	%rd12, %rd11, %rd6;
	cvta.to.global.u64 	%rd13, %rd4;
	add.s64 	%rd14, %rd13, %rd9;
	ld.global.u16 	%rs2, [%rd14];
	st.global.u16 	[%rd12], %rs2;
$L__BB2_3:
	ret;

}
	// .globl	kv_cache_update_batched_f32
.visible .entry kv_cache_update_batched_f32(
	.param .u64 .ptr .align 1 kv_cache_update_batched_f32_param_0,
	.param .u64 .ptr .align 1 kv_cache_update_batched_f32_param_1,
	.param .u64 .ptr .align 1 kv_cache_update_batched_f32_param_2,
	.param .u64 .ptr .align 1 kv_cache_update_batched_f32_param_3,
	.param .u32 kv_cache_update_batched_f32_param_4,
	.param .u32 kv_cache_update_batched_f32_param_5,
	.param .u32 kv_cache_update_batched_f32_param_6,
	.param .u32 kv_cache_update_batched_f32_param_7,
	.param .u32 kv_cache_update_batched_f32_param_8,
	.param .u32 kv_cache_update_batched_f32_param_9,
	.param .u32 kv_cache_update_batched_f32_param_10
)
{
	.reg .pred 	%p<5>;
	.reg .b32 	%r<20>;
	.reg .b32 	%f<3>;
	.reg .b64 	%rd<28>;

	ld.param.u64 	%rd1, [kv_cache_update_batched_f32_param_0];
	ld.param.u64 	%rd2, [kv_cache_update_batched_f32_param_1];
	ld.param.u64 	%rd3, [kv_cache_update_batched_f32_param_2];
	ld.param.u64 	%rd4, [kv_cache_update_batched_f32_param_3];
	ld.param.u32 	%r10, [kv_cache_update_batched_f32_param_4];
	ld.param.u32 	%r6, [kv_cache_update_batched_f32_param_6];
	ld.param.u32 	%r7, [kv_cache_update_batched_f32_param_7];
	ld.param.u32 	%r8, [kv_cache_update_batched_f32_param_8];
	ld.param.u32 	%r9, [kv_cache_update_batched_f32_param_9];
	ld.param.u32 	%r11, [kv_cache_update_batched_f32_param_10];
	mov.u32 	%r12, %ctaid.x;
	mov.u32 	%r13, %ntid.x;
	mov.u32 	%r14, %tid.x;
	mad.lo.s32 	%r1, %r12, %r13, %r14;
	mov.u32 	%r2, %ctaid.y;
	setp.ge.s32 	%p1, %r1, %r11;
	setp.ge.s32 	%p2, %r2, %r10;
	or.pred  	%p3, %p2, %p1;
	@%p3 bra 	$L__BB3_3;
	mul.lo.s32 	%r3, %r8, %r7;
	rem.s32 	%r4, %r1, %r3;
	div.s32 	%r15, %r4, %r8;
	add.s32 	%r5, %r15, %r9;
	setp.ge.s32 	%p4, %r5, %r6;
	@%p4 bra 	$L__BB3_3;
	div.s32 	%r16, %r1, %r3;
	mad.lo.s32 	%r17, %r16, %r6, %r5;
	rem.s32 	%r18, %r4, %r8;
	mad.lo.s32 	%r19, %r17, %r8, %r18;
	cvta.to.global.u64 	%rd5, %rd1;
	mul.wide.u32 	%rd6, %r2, 8;
	add.s64 	%rd7, %rd5, %rd6;
	ld.global.u64 	%rd8, [%rd7];
	cvta.to.global.u64 	%rd9, %rd8;
	cvta.to.global.u64 	%rd10, %rd2;
	add.s64 	%rd11, %rd10, %rd6;
	ld.global.u64 	%rd12, [%rd11];
	cvta.to.global.u64 	%rd13, %rd12;
	cvta.to.global.u64 	%rd14, %rd3;
	add.s64 	%rd15, %rd14, %rd6;
	ld.global.u64 	%rd16, [%rd15];
	cvta.to.global.u64 	%rd17, %rd16;
	cvta.to.global.u64 	%rd18, %rd4;
	add.s64 	%rd19, %rd18, %rd6;
	ld.global.u64 	%rd20, [%rd19];
	cvta.to.global.u64 	%rd21, %rd20;
	mul.wide.s32 	%rd22, %r1, 4;
	add.s64 	%rd23, %rd17, %rd22;
	ld.global.f32 	%f1, [%rd23];
	mul.wide.s32 	%rd24, %r19, 4;
	add.s64 	%rd25, %rd9, %rd24;
	st.global.f32 	[%rd25], %f1;
	add.s64 	%rd26, %rd21, %rd22;
	ld.global.f32 	%f2, [%rd26];
	add.s64 	%rd27, %rd13, %rd24;
	st.global.f32 	[%rd27], %f2;
$L__BB3_3:
	ret;

}
	// .globl	kv_cache_update_batched_f16
.visible .entry kv_cache_update_batched_f16(
	.param .u64 .ptr .align 1 kv_cache_update_batched_f16_param_0,
	.param .u64 .ptr .align 1 kv_cache_update_batched_f16_param_1,
	.param .u64 .ptr .align 1 kv_cache_update_batched_f16_param_2,
	.param .u64 .ptr .align 1 kv_cache_update_batched_f16_param_3,
	.param .u32 kv_cache_update_batched_f16_param_4,
	.param .u32 kv_cache_update_batched_f16_param_5,
	.param .u32 kv_cache_update_batched_f16_param_6,
	.param .u32 kv_cache_update_batched_f16_param_7,
	.param .u32 kv_cache_update_batched_f16_param_8,
	.param .u32 kv_cache_update_batched_f16_param_9,
	.param .u32 kv_cache_update_batched_f16_param_10
)
{
	.reg .pred 	%p<5>;
	.reg .b16 	%rs<3>;
	.reg .b32 	%r<20>;
	.reg .b64 	%rd<28>;

	ld.param.u64 	%rd1, [kv_cache_update_batched_f16_param_0];
	ld.param.u64 	%rd2, [kv_cache_update_batched_f16_param_1];
	ld.param.u64 	%rd3, [kv_cache_update_batched_f16_param_2];
	ld.param.u64 	%rd4, [kv_cache_update_batched_f16_param_3];
	ld.param.u32 	%r10, [kv_cache_update_batched_f16_param_4];
	ld.param.u32 	%r6, [kv_cache_update_batched_f16_param_6];
	ld.param.u32 	%r7, [kv_cache_update_batched_f16_param_7];
	ld.param.u32 	%r8, [kv_cache_update_batched_f16_param_8];
	ld.param.u32 	%r9, [kv_cache_update_batched_f16_param_9];
	ld.param.u32 	%r11, [kv_cache_update_batched_f16_param_10];
	mov.u32 	%r12, %ctaid.x;
	mov.u32 	%r13, %ntid.x;
	mov.u32 	%r14, %tid.x;
	mad.lo.s32 	%r1, %r12, %r13, %r14;
	mov.u32 	%r2, %ctaid.y;
	setp.ge.s32 	%p1, %r1, %r11;
	setp.ge.s32 	%p2, %r2, %r10;
	or.pred  	%p3, %p2, %p1;
	@%p3 bra 	$L__BB4_3;
	mul.lo.s32 	%r3, %r8, %r7;
	rem.s32 	%r4, %r1, %r3;
	div.s32 	%r15, %r4, %r8;
	add.s32 	%r5, %r15, %r9;
	setp.ge.s32 	%p4, %r5, %r6;
	@%p4 bra 	$L__BB4_3;
	div.s32 	%r16, %r1, %r3;
	mad.lo.s32 	%r17, %r16, %r6, %r5;
	rem.s32 	%r18, %r4, %r8;
	mad.lo.s32 	%r19, %r17, %r8, %r18;
	cvta.to.global.u64 	%rd5, %rd1;
	mul.wide.u32 	%rd6, %r2, 8;
	add.s64 	%rd7, %rd5, %rd6;
	ld.global.u64 	%rd8, [%rd7];
	cvta.to.global.u64 	%rd9, %rd8;
	cvta.to.global.u64 	%rd10, %rd2;
	add.s64 	%rd11, %rd10, %rd6;
	ld.global.u64 	%rd12, [%rd11];
	cvta.to.global.u64 	%rd13, %rd12;
	cvta.to.global.u64 	%rd14, %rd3;
	add.s64 	%rd15, %rd14, %rd6;
	ld.global.u64 	%rd16, [%rd15];
	cvta.to.global.u64 	%rd17, %rd16;
	cvta.to.global.u64 	%rd18, %rd4;
	add.s64 	%rd19, %rd18, %rd6;
	ld.global.u64 	%rd20, [%rd19];
	cvta.to.global.u64 	%rd21, %rd20;
	mul.wide.s32 	%rd22, %r19, 2;
	add.s64 	%rd23, %rd9, %rd22;
	mul.wide.s32 	%rd24, %r1, 2;
	add.s64 	%rd25, %rd17, %rd24;
	ld.global.u16 	%rs1, [%rd25];
	st.global.u16 	[%rd23], %rs1;
	add.s64 	%rd26, %rd13, %rd22;
	add.s64 	%rd27, %rd21, %rd24;
	ld.global.u16 	%rs2, [%rd27];
	st.global.u16 	[%rd26], %rs2;
$L__BB4_3:
	ret;

}
	// .globl	kv_cache_update_batched_bf16
.visible .entry kv_cache_update_batched_bf16(
	.param .u64 .ptr .align 1 kv_cache_update_batched_bf16_param_0,
	.param .u64 .ptr .align 1 kv_cache_update_batched_bf16_param_1,
	.param .u64 .ptr .align 1 kv_cache_update_batched_bf16_param_2,
	.param .u64 .ptr .align 1 kv_cache_update_batched_bf16_param_3,
	.param .u32 kv_cache_update_batched_bf16_param_4,
	.param .u32 kv_cache_update_batched_bf16_param_5,
	.param .u32 kv_cache_update_batched_bf16_param_6,
	.param .u32 kv_cache_update_batched_bf16_param_7,
	.param .u32 kv_cache_update_batched_bf16_param_8,
	.param .u32 kv_cache_update_batched_bf16_param_9,
	.param .u32 kv_cache_update_batched_bf16_param_10
)
{
	.reg .pred 	%p<5>;
	.reg .b16 	%rs<3>;
	.reg .b32 	%r<20>;
	.reg .b64 	%rd<28>;

	ld.param.u64 	%rd1, [kv_cache_update_batched_bf16_param_0];
	ld.param.u64 	%rd2, [kv_cache_update_batched_bf16_param_1];
	ld.param.u64 	%rd3, [kv_cache_update_batched_bf16_param_2];
	ld.param.u64 	%rd4, [kv_cache_update_batched_bf16_param_3];
	ld.param.u32 	%r10, [kv_cache_update_batched_bf16_param_4];
	ld.param.u32 	%r6, [kv_cache_update_batched_bf16_param_6];
	ld.param.u32 	%r7, [kv_cache_update_batched_bf16_param_7];
	ld.param.u32 	%r8, [kv_cache_update_batched_bf16_param_8];
	ld.param.u32 	%r9, [kv_cache_update_batched_bf16_param_9];
	ld.param.u32 	%r11, [kv_cache_update_batched_bf16_param_10];
	mov.u32 	%r12, %ctaid.x;
	mov.u32 	%r13, %ntid.x;
	mov.u32 	%r14, %tid.x;
	mad.lo.s32 	%r1, %r12, %r13, %r14;
	mov.u32 	%r2, %ctaid.y;
	setp.ge.s32 	%p1, %r1, %r11;
	setp.ge.s32 	%p2, %r2, %r10;
	or.pred  	%p3, %p2, %p1;
	@%p3 bra 	$L__BB5_3;
	mul.lo.s32 	%r3, %r8, %r7;
	rem.s32 	%r4, %r1, %r3;
	div.s32 	%r15, %r4, %r8;
	add.s32 	%r5, %r15, %r9;
	setp.ge.s32 	%p4, %r5, %r6;
	@%p4 bra 	$L__BB5_3;
	div.s32 	%r16, %r1, %r3;
	mad.lo.s32 	%r17, %r16, %r6, %r5;
	rem.s32 	%r18, %r4, %r8;
	mad.lo.s32 	%r19, %r17, %r8, %r18;
	cvta.to.global.u64 	%rd5, %rd1;
	mul.wide.u32 	%rd6, %r2, 8;
	add.s64 	%rd7, %rd5, %rd6;
	ld.global.u64 	%rd8, [%rd7];
	cvta.to.global.u64 	%rd9, %rd8;
	cvta.to.global.u64 	%rd10, %rd2;
	add.s64 	%rd11, %rd10, %rd6;
	ld.global.u64 	%rd12, [%rd11];
	cvta.to.global.u64 	%rd13, %rd12;
	cvta.to.global.u64 	%rd14, %rd3;
	add.s64 	%rd15, %rd14, %rd6;
	ld.global.u64 	%rd16, [%rd15];
	cvta.to.global.u64 	%rd17, %rd16;
	cvta.to.global.u64 	%rd18, %rd4;
	add.s64 	%rd19, %rd18, %rd6;
	ld.global.u64 	%rd20, [%rd19];
	cvta.to.global.u64 	%rd21, %rd20;
	mul.wide.s32 	%rd22, %r19, 2;
	add.s64 	%rd23, %rd9, %rd22;
	mul.wide.s32 	%rd24, %r1, 2;
	add.s64 	%rd25, %rd17, %rd24;
	ld.global.u16 	%rs1, [%rd25];
	st.global.u16 	[%rd23], %rs1;
	add.s64 	%rd26, %rd13, %rd22;
	add.s64 	%rd27, %rd21, %rd24;
	ld.global.u16 	%rs2, [%rd27];
	st.global.u16 	[%rd26], %rs2;
$L__BB5_3:
	ret;

}


// ===== COMPILED SASS (sm_100) =====

	.target	sm_100

	.elftype	@"ET_EXEC"


//--------------------- .note.nv.tkinfo           --------------------------
	.section	.note.nv.tkinfo,"",@"SHT_NOTE"
	.sectionflags	@"SHF_NOTE_NV_TKINFO"
	.tkinfo
        /*0018*/ 	.word	0x00000002
        /*0030*/ 	.string	""
        /*0030*/ 	.string	"ptxas"
        /*0030*/ 	.string	"Cuda compilation tools, release 13.0, V13.0.88"
        /*0030*/ 	.string	"Build cuda_13.0.r13.0/compiler.36424714_0"
        /*0030*/ 	.string	"-arch sm_100 -m 64 "



//--------------------- .note.nv.cuinfo           --------------------------
	.section	.note.nv.cuinfo,"",@"SHT_NOTE"
	.sectionflags	@"SHF_NOTE_NV_CUINFO"
        /*0018*/ 	.short	0x0002
        /*001a*/ 	.short	0x0064
        /*001c*/ 	.short	0x0082
	.zero		2


//--------------------- .nv.info                  --------------------------
	.section	.nv.info,"",@"SHT_CUDA_INFO"
	.align	4


	//----- nvinfo : EIATTR_REGCOUNT
	.align		4
        /*0000*/ 	.byte	0x04, 0x2f
        /*0002*/ 	.short	(.L_1 - .L_0)
	.align		4
.L_0:
        /*0004*/ 	.word	index@(kv_cache_update_f32)
        /*0008*/ 	.word	0x00000014


	//----- nvinfo : EIATTR_FRAME_SIZE
	.align		4
.L_1:
        /*000c*/ 	.byte	0x04, 0x11
        /*000e*/ 	.short	(.L_3 - .L_2)
	.align		4
.L_2:
        /*0010*/ 	.word	index@(kv_cache_update_f32)
        /*0014*/ 	.word	0x00000000


	//----- nvinfo : EIATTR_REGCOUNT
	.align		4
.L_3:
        /*0018*/ 	.byte	0x04, 0x2f
        /*001a*/ 	.short	(.L_5 - .L_4)
	.align		4
.L_4:
        /*001c*/ 	.word	index@(kv_cache_update_f16)
        /*0020*/ 	.word	0x00000014


	//----- nvinfo : EIATTR_FRAME_SIZE
	.align		4
.L_5:
        /*0024*/ 	.byte	0x04, 0x11
        /*0026*/ 	.short	(.L_7 - .L_6)
	.align		4
.L_6:
        /*0028*/ 	.word	index@(kv_cache_update_f16)
        /*002c*/ 	.word	0x00000000


	//----- nvinfo : EIATTR_REGCOUNT
	.align		4
.L_7:
        /*0030*/ 	.byte	0x04, 0x2f
        /*0032*/ 	.short	(.L_9 - .L_8)
	.align		4
.L_8:
        /*0034*/ 	.word	index@(kv_cache_update_bf16)
        /*0038*/ 	.word	0x00000014


	//----- nvinfo : EIATTR_FRAME_SIZE
	.align		4
.L_9:
        /*003c*/ 	.byte	0x04, 0x11
        /*003e*/ 	.short	(.L_11 - .L_10)
	.align		4
.L_10:
        /*0040*/ 	.word	index@(kv_cache_update_bf16)
        /*0044*/ 	.word	0x00000000


	//----- nvinfo : EIATTR_REGCOUNT
	.align		4
.L_11:
        /*0048*/ 	.byte	0x04, 0x2f
        /*004a*/ 	.short	(.L_13 - .L_12)
	.align		4
.L_12:
        /*004c*/ 	.word	index@(kv_cache_update_batched_f32)
        /*0050*/ 	.word	0x0000001a


	//----- nvinfo : EIATTR_FRAME_SIZE
	.align		4
.L_13:
        /*0054*/ 	.byte	0x04, 0x11
        /*0056*/ 	.short	(.L_15 - .L_14)
	.align		4
.L_14:
        /*0058*/ 	.word	index@(kv_cache_update_batched_f32)
        /*005c*/ 	.word	0x00000000


	//----- nvinfo : EIATTR_REGCOUNT
	.align		4
.L_15:
        /*0060*/ 	.byte	0x04, 0x2f
        /*0062*/ 	.short	(.L_17 - .L_16)
	.align		4
.L_16:
        /*0064*/ 	.word	index@(kv_cache_update_batched_f16)
        /*0068*/ 	.word	0x0000001a


	//----- nvinfo : EIATTR_FRAME_SIZE
	.align		4
.L_17:
        /*006c*/ 	.byte	0x04, 0x11
        /*006e*/ 	.short	(.L_19 - .L_18)
	.align		4
.L_18:
        /*0070*/ 	.word	index@(kv_cache_update_batched_f16)
        /*0074*/ 	.word	0x00000000


	//----- nvinfo : EIATTR_REGCOUNT
	.align		4
.L_19:
        /*0078*/ 	.byte	0x04, 0x2f
        /*007a*/ 	.short	(.L_21 - .L_20)
	.align		4
.L_20:
        /*007c*/ 	.word	index@(kv_cache_update_batched_bf16)
        /*0080*/ 	.word	0x0000001a


	//----- nvinfo : EIATTR_FRAME_SIZE
	.align		4
.L_21:
        /*0084*/ 	.byte	0x04, 0x11
        /*0086*/ 	.short	(.L_23 - .L_22)
	.align		4
.L_22:
        /*0088*/ 	.word	index@(kv_cache_update_batched_bf16)
        /*008c*/ 	.word	0x00000000


	//----- nvinfo : EIATTR_MIN_STACK_SIZE
	.align		4
.L_23:
        /*0090*/ 	.byte	0x04, 0x12
        /*0092*/ 	.short	(.L_25 - .L_24)
	.align		4
.L_24:
        /*0094*/ 	.word	index@(kv_cache_update_batched_bf16)
        /*0098*/ 	.word	0x00000000


	//----- nvinfo : EIATTR_MIN_STACK_SIZE
	.align		4
.L_25:
        /*009c*/ 	.byte	0x04, 0x12
        /*009e*/ 	.short	(.L_27 - .L_26)
	.align		4
.L_26:
        /*00a0*/ 	.word	index@(kv_cache_update_batched_f16)
        /*00a4*/ 	.word	0x00000000


	//----- nvinfo : EIATTR_MIN_STACK_SIZE
	.align		4
.L_27:
        /*00a8*/ 	.byte	0x04, 0x12
        /*00aa*/ 	.short	(.L_29 - .L_28)
	.align		4
.L_28:
        /*00ac*/ 	.word	index@(kv_cache_update_batched_f32)
        /*00b0*/ 	.word	0x00000000


	//----- nvinfo : EIATTR_MIN_STACK_SIZE
	.align		4
.L_29:
        /*00b4*/ 	.byte	0x04, 0x12
        /*00b6*/ 	.short	(.L_31 - .L_30)
	.align		4
.L_30:
        /*00b8*/ 	.word	index@(kv_cache_update_bf16)
        /*00bc*/ 	.word	0x00000000


	//----- nvinfo : EIATTR_MIN_STACK_SIZE
	.align		4
.L_31:
        /*00c0*/ 	.byte	0x04, 0x12
        /*00c2*/ 	.short	(.L_33 - .L_32)
	.align		4
.L_32:
        /*00c4*/ 	.word	index@(kv_cache_update_f16)
        /*00c8*/ 	.word	0x00000000


	//----- nvinfo : EIATTR_MIN_STACK_SIZE
	.align		4
.L_33:
        /*00cc*/ 	.byte	0x04, 0x12
        /*00ce*/ 	.short	(.L_35 - .L_34)
	.align		4
.L_34:
        /*00d0*/ 	.word	index@(kv_cache_update_f32)
        /*00d4*/ 	.word	0x00000000
.L_35:


//--------------------- .nv.compat                --------------------------
	.section	.nv.compat,"",@"SHT_CUDA_COMPAT_INFO"
	.align	4
        /*0000*/ 	.byte	0x02, 0x09, 0x00, 0x00, 0x02, 0x02, 0x01, 0x00, 0x02, 0x05, 0x05, 0x00, 0x03, 0x07, 0x01, 0x01
        /*0010*/ 	.byte	0x02, 0x03, 0x00, 0x00, 0x02, 0x06, 0x01, 0x00, 0x04, 0x0b, 0x08, 0x00, 0x09, 0x00, 0x00, 0x00
        /*0020*/ 	.byte	0x00, 0x00, 0x00, 0x00


//--------------------- .nv.info.kv_cache_update_batched_bf16 --------------------------
	.section	.nv.info.kv_cache_update_batched_bf16,"",@"SHT_CUDA_INFO"
	.sectionflags	@""
	.align	4


	//----- nvinfo : EIATTR_CUDA_API_VERSION
	.align		4
        /*0000*/ 	.byte	0x04, 0x37
        /*0002*/ 	.short	(.L_37 - .L_36)
.L_36:
        /*0004*/ 	.word	0x00000082


	//----- nvinfo : EIATTR_KPARAM_INFO
	.align		4
.L_37:
        /*0008*/ 	.byte	0x04, 0x17
        /*000a*/ 	.short	(.L_39 - .L_38)
.L_38:
        /*000c*/ 	.word	0x00000000
        /*0010*/ 	.short	0x000a
        /*0012*/ 	.short	0x0038
        /*0014*/ 	.byte	0x00, 0xf0, 0x11, 0x00


	//----- nvinfo : EIATTR_KPARAM_INFO
	.align		4
.L_39:
        /*0018*/ 	.byte	0x04, 0x17
        /*001a*/ 	.short	(.L_41 - .L_40)
.L_40:
        /*001c*/ 	.word	0x00000000
        /*0020*/ 	.short	0x0009
        /*0022*/ 	.short	0x0034
        /*0024*/ 	.byte	0x00, 0xf0, 0x11, 0x00


	//----- nvinfo : EIATTR_KPARAM_INFO
	.align		4
.L_41:
        /*0028*/ 	.byte	0x04, 0x17
        /*002a*/ 	.short	(.L_43 - .L_42)
.L_42:
        /*002c*/ 	.word	0x00000000
        /*0030*/ 	.short	0x0008
        /*0032*/ 	.short	0x0030
        /*0034*/ 	.byte	0x00, 0xf0, 0x11, 0x00


	//----- nvinfo : EIATTR_KPARAM_INFO
	.align		4
.L_43:
        /*0038*/ 	.byte	0x04, 0x17
        /*003a*/ 	.short	(.L_45 - .L_44)
.L_44:
        /*003c*/ 	.word	0x00000000
        /*0040*/ 	.short	0x0007
        /*0042*/ 	.short	0x002c
        /*0044*/ 	.byte	0x00, 0xf0, 0x11, 0x00


	//----- nvinfo : EIATTR_KPARAM_INFO
	.align		4
.L_45:
        /*0048*/ 	.byte	0x04, 0x17
        /*004a*/ 	.short	(.L_47 - .L_46)
.L_46:
        /*004c*/ 	.word	0x00000000
        /*0050*/ 	.short	0x0006
        /*0052*/ 	.short	0x0028
        /*0054*/ 	.byte	0x00, 0xf0, 0x11, 0x00


	//----- nvinfo : EIATTR_KPARAM_INFO
	.align		4
.L_47:
        /*0058*/ 	.byte	0x04, 0x17
        /*005a*/ 	.short	(.L_49 - .L_48)
.L_48:
        /*005c*/ 	.word	0x00000000
        /*0060*/ 	.short	0x0005
        /*0062*/ 	.short	0x0024
        /*0064*/ 	.byte	0x00, 0xf0, 0x11, 0x00


	//----- nvinfo : EIATTR_KPARAM_INFO
	.align		4
.L_49:
        /*0068*/ 	.byte	0x04, 0x17
        /*006a*/ 	.short	(.L_51 - .L_50)
.L_50:
        /*006c*/ 	.word	0x00000000
        /*0070*/ 	.short	0x0004
        /*0072*/ 	.short	0x0020
        /*0074*/ 	.byte	0x00, 0xf0, 0x11, 0x00


	//----- nvinfo : EIATTR_KPARAM_INFO
	.align		4
.L_51:
        /*0078*/ 	.byte	0x04, 0x17
        /*007a*/ 	.short	(.L_53 - .L_52)
.L_52:
        /*007c*/ 	.word	0x00000000
        /*0080*/ 	.short	0x0003
        /*0082*/ 	.short	0x0018
        /*0084*/ 	.byte	0x00, 0xf5, 0x21, 0x00


	//----- nvinfo : EIATTR_KPARAM_INFO
	.align		4
.L_53:
        /*0088*/ 	.byte	0x04, 0x17
        /*008a*/ 	.short	(.L_55 - .L_54)
.L_54:
        /*008c*/ 	.word	0x00000000
        /*0090*/ 	.short	0x0002
        /*0092*/ 	.short	0x0010
        /*0094*/ 	.byte	0x00, 0xf5, 0x21, 0x00


	//----- nvinfo : EIATTR_KPARAM_INFO
	.align		4
.L_55:
        /*0098*/ 	.byte	0x04, 0x17
        /*009a*/ 	.short	(.L_57 - .L_56)
.L_56:
        /*009c*/ 	.word	0x00000000
        /*00a0*/ 	.short	0x0001
        /*00a2*/ 	.short	0x0008
        /*00a4*/ 	.byte	0x00, 0xf5, 0x21, 0x00


	//----- nvinfo : EIATTR_KPARAM_INFO
	.align		4
.L_57:
        /*00a8*/ 	.byte	0x04, 0x17
        /*00aa*/ 	.short	(.L_59 - .L_58)
.L_58:
        /*00ac*/ 	.word	0x00000000
        /*00b0*/ 	.short	0x0000
        /*00b2*/ 	.short	0x0000
        /*00b4*/ 	.byte	0x00, 0xf5, 0x21, 0x00


	//----- nvinfo : EIATTR_SPARSE_MMA_MASK
	.align		4
.L_59:
        /*00b8*/ 	.byte	0x03, 0x50
        /*00ba*/ 	.short	0x0000


	//----- nvinfo : EIATTR_MAXREG_COUNT
	.align		4
        /*00bc*/ 	.byte	0x03, 0x1b
        /*00be*/ 	.short	0x00ff


	//----- nvinfo : EIATTR_MERCURY_ISA_VERSION
	.align		4
        /*00c0*/ 	.byte	0x03, 0x5f
        /*00c2*/ 	.short	0x0101


	//----- nvinfo : EIATTR_VRC_CTA_INIT_COUNT
	.align		4
        /*00c4*/ 	.byte	0x02, 0x4a
	.zero		1
	.zero		1


	//----- nvinfo : EIATTR_EXIT_INSTR_OFFSETS
	.align		4
        /*00c8*/ 	.byte	0x04, 0x1c
        /*00ca*/ 	.short	(.L_61 - .L_60)


	//   ....[0]....
.L_60:
        /*00cc*/ 	.word	0x000000a0


	//   ....[1]....
        /*00d0*/ 	.word	0x00000430


	//   ....[2]....
        /*00d4*/ 	.word	0x00000680


	//----- nvinfo : EIATTR_CBANK_PARAM_SIZE
	.align		4
.L_61:
        /*00d8*/ 	.byte	0x03, 0x19
        /*00da*/ 	.short	0x003c


	//----- nvinfo : EIATTR_PARAM_CBANK
	.align		4
        /*00dc*/ 	.byte	0x04, 0x0a
        /*00de*/ 	.short	(.L_63 - .L_62)
	.align		4
.L_62:
        /*00e0*/ 	.word	index@(.nv.constant0.kv_cache_update_batched_bf16)
        /*00e4*/ 	.short	0x0380
        /*00e6*/ 	.short	0x003c


	//----- nvinfo : EIATTR_SW_WAR
	.align		4
.L_63:
        /*00e8*/ 	.byte	0x04, 0x36
        /*00ea*/ 	.short	(.L_65 - .L_64)
.L_64:
        /*00ec*/ 	.word	0x00000008
.L_65:


//--------------------- .nv.info.kv_cache_update_batched_f16 --------------------------
	.section	.nv.info.kv_cache_update_batched_f16,"",@"SHT_CUDA_INFO"
	.sectionflags	@""
	.align	4


	//----- nvinfo : EIATTR_CUDA_API_VERSION
	.align		4
        /*0000*/ 	.byte	0x04, 0x37
        /*0002*/ 	.short	(.L_67 - .L_66)
.L_66:
        /*0004*/ 	.word	0x00000082


	//----- nvinfo : EIATTR_KPARAM_INFO
	.align		4
.L_67:
        /*0008*/ 	.byte	0x04, 0x17
        /*000a*/ 	.short	(.L_69 - .L_68)
.L_68:
        /*000c*/ 	.word	0x00000000
        /*0010*/ 	.short	0x000a
        /*0012*/ 	.short	0x0038
        /*0014*/ 	.byte	0x00, 0xf0, 0x11, 0x00


	//----- nvinfo : EIATTR_KPARAM_INFO
	.align		4
.L_69:
        /*0018*/ 	.byte	0x04, 0x17
        /*001a*/ 	.short	(.L_71 - .L_70)
.L_70:
        /*001c*/ 	.word	0x00000000
        /*0020*/ 	.short	0x0009
        /*0022*/ 	.short	0x0034
        /*0024*/ 	.byte	0x00, 0xf0, 0x11, 0x00


	//----- nvinfo : EIATTR_KPARAM_INFO
	.align		4
.L_71:
        /*0028*/ 	.byte	0x04, 0x17
        /*002a*/ 	.short	(.L_73 - .L_72)
.L_72:
        /*002c*/ 	.word	0x00000000
        /*0030*/ 	.short	0x0008
        /*0032*/ 	.short	0x0030
        /*0034*/ 	.byte	0x00, 0xf0, 0x11, 0x00


	//----- nvinfo : EIATTR_KPARAM_INFO
	.align		4
.L_73:
        /*0038*/ 	.byte	0x04, 0x17
        /*003a*/ 	.short	(.L_75 - .L_74)
.L_74:
        /*003c*/ 	.word	0x00000000
        /*0040*/ 	.short	0x0007
        /*0042*/ 	.short	0x002c
        /*0044*/ 	.byte	0x00, 0xf0, 0x11, 0x00


	//----- nvinfo : EIATTR_KPARAM_INFO
	.align		4
.L_75:
        /*0048*/ 	.byte	0x04, 0x17
        /*004a*/ 	.short	(.L_77 - .L_76)
.L_76:
        /*004c*/ 	.word	0x00000000
        /*0050*/ 	.short	0x0006
        /*0052*/ 	.short	0x0028
        /*0054*/ 	.byte	0x00, 0xf0, 0x11, 0x00


	//----- nvinfo : EIATTR_KPARAM_INFO
	.align		4
.L_77:
        /*0058*/ 	.byte	0x04, 0x17
        /*005a*/ 	.short	(.L_79 - .L_78)
.L_78:
        /*005c*/ 	.word	0x00000000
        /*0060*/ 	.short	0x0005
        /*0062*/ 	.short	0x0024
        /*0064*/ 	.byte	0x00, 0xf0, 0x11, 0x00


	//----- nvinfo : EIATTR_KPARAM_INFO
	.align		4
.L_79:
        /*0068*/ 	.byte	0x04, 0x17
        /*006a*/ 	.short	(.L_81 - .L_80)
.L_80:
        /*006c*/ 	.word	0x00000000
        /*0070*/ 	.short	0x0004
        /*0072*/ 	.short	0x0020
        /*0074*/ 	.byte	0x00, 0xf0, 0x11, 0x00


	//----- nvinfo : EIATTR_KPARAM_INFO
	.align		4
.L_81:
        /*0078*/ 	.byte	0x04, 0x17
        /*007a*/ 	.short	(.L_83 - .L_82)
.L_82:
        /*007c*/ 	.word	0x00000000
        /*0080*/ 	.short	0x0003
        /*0082*/ 	.short	0x0018
        /*0084*/ 	.byte	0x00, 0xf5, 0x21, 0x00


	//----- nvinfo : EIATTR_KPARAM_INFO
	.align		4
.L_83:
        /*0088*/ 	.byte	0x04, 0x17
        /*008a*/ 	.short	(.L_85 - .L_84)
.L_84:
        /*008c*/ 	.word	0x00000000
        /*0090*/ 	.short	0x0002
        /*0092*/ 	.short	0x0010
        /*0094*/ 	.byte	0x00, 0xf5, 0x21, 0x00


	//----- nvinfo : EIATTR_KPARAM_INFO
	.align		4
.L_85:
        /*0098*/ 	.byte	0x04, 0x17
        /*009a*/ 	.short	(.L_87 - .L_86)
.L_86:
        /*009c*/ 	.word	0x00000000
        /*00a0*/ 	.short	0x0001
        /*00a2*/ 	.short	0x0008
        /*00a4*/ 	.byte	0x00, 0xf5, 0x21, 0x00


	//----- nvinfo : EIATTR_KPARAM_INFO
	.align		4
.L_87:
        /*00a8*/ 	.byte	0x04, 0x17
        /*00aa*/ 	.short	(.L_89 - .L_88)
.L_88:
        /*00ac*/ 	.word	0x00000000
        /*00b0*/ 	.short	0x0000
        /*00b2*/ 	.short	0x0000
        /*00b4*/ 	.byte	0x00, 0xf5, 0x21, 0x00


	//----- nvinfo : EIATTR_SPARSE_MMA_MASK
	.align		4
.L_89:
        /*00b8*/ 	.byte	0x03, 0x50
        /*00ba*/ 	.short	0x0000


	//----- nvinfo : EIATTR_MAXREG_COUNT
	.align		4
        /*00bc*/ 	.byte	0x03, 0x1b
        /*00be*/ 	.short	0x00ff


	//----- nvinfo : EIATTR_MERCURY_ISA_VERSION
	.align		4
        /*00c0*/ 	.byte	0x03, 0x5f
        /*00c2*/ 	.short	0x0101


	//----- nvinfo : EIATTR_VRC_CTA_INIT_COUNT
	.align		4
        /*00c4*/ 	.byte	0x02, 0x4a
	.zero		1
	.zero		1


	//----- nvinfo : EIATTR_EXIT_INSTR_OFFSETS
	.align		4
        /*00c8*/ 	.byte	0x04, 0x1c
        /*00ca*/ 	.short	(.L_91 - .L_90)


	//   ....[0]....
.L_90:
        /*00cc*/ 	.word	0x000000a0


	//   ....[1]....
        /*00d0*/ 	.word	0x00000430


	//   ....[2]....
        /*00d4*/ 	.word	0x00000680


	//----- nvinfo : EIATTR_CBANK_PARAM_SIZE
	.align		4
.L_91:
        /*00d8*/ 	.byte	0x03, 0x19
        /*00da*/ 	.short	0x003c


	//----- nvinfo : EIATTR_PARAM_CBANK
	.align		4
        /*00dc*/ 	.byte	0x04, 0x0a
        /*00de*/ 	.short	(.L_93 - .L_92)
	.align		4
.L_92:
        /*00e0*/ 	.word	index@(.nv.constant0.kv_cache_update_batched_f16)
        /*00e4*/ 	.short	0x0380
        /*00e6*/ 	.short	0x003c


	//----- nvinfo : EIATTR_SW_WAR
	.align		4
.L_93:
        /*00e8*/ 	.byte	0x04, 0x36
        /*00ea*/ 	.short	(.L_95 - .L_94)
.L_94:
        /*00ec*/ 	.word	0x00000008
.L_95:


//--------------------- .nv.info.kv_cache_update_batched_f32 --------------------------
	.section	.nv.info.kv_cache_update_batched_f32,"",@"SHT_CUDA_INFO"
	.sectionflags	@""
	.align	4


	//----- nvinfo : EIATTR_CUDA_API_VERSION
	.align		4
        /*0000*/ 	.byte	0x04, 0x37
        /*0002*/ 	.short	(.L_97 - .L_96)
.L_96:
        /*0004*/ 	.word	0x00000082


	//----- nvinfo : EIATTR_KPARAM_INFO
	.align		4
.L_97:
        /*0008*/ 	.byte	0x04, 0x17
        /*000a*/ 	.short	(.L_99 - .L_98)
.L_98:
        /*000c*/ 	.word	0x00000000
        /*0010*/ 	.short	0x000a
        /*0012*/ 	.short	0x0038
        /*0014*/ 	.byte	0x00, 0xf0, 0x11, 0x00


	//----- nvinfo : EIATTR_KPARAM_INFO
	.align		4
.L_99:
        /*0018*/ 	.byte	0x04, 0x17
        /*001a*/ 	.short	(.L_101 - .L_100)
.L_100:
        /*001c*/ 	.word	0x00000000
        /*0020*/ 	.short	0x0009
        /*0022*/ 	.short	0x0034
        /*0024*/ 	.byte	0x00, 0xf0, 0x11, 0x00


	//----- nvinfo : EIATTR_KPARAM_INFO
	.align		4
.L_101:
        /*0028*/ 	.byte	0x04, 0x17
        /*002a*/ 	.short	(.L_103 - .L_102)
.L_102:
        /*002c*/ 	.word	0x00000000
        /*0030*/ 	.short	0x0008
        /*0032*/ 	.short	0x0030
        /*0034*/ 	.byte	0x00, 0xf0, 0x11, 0x00


	//----- nvinfo : EIATTR_KPARAM_INFO
	.align		4
.L_103:
        /*0038*/ 	.byte	0x04, 0x17
        /*003a*/ 	.short	(.L_105 - .L_104)
.L_104:
        /*003c*/ 	.word	0x00000000
        /*0040*/ 	.short	0x0007
        /*0042*/ 	.short	0x002c
        /*0044*/ 	.byte	0x00, 0xf0, 0x11, 0x00


	//----- nvinfo : EIATTR_KPARAM_INFO
	.align		4
.L_105:
        /*0048*/ 	.byte	0x04, 0x17
        /*004a*/ 	.short	(.L_107 - .L_106)
.L_106:
        /*004c*/ 	.word	0x00000000
        /*0050*/ 	.short	0x0006
        /*0052*/ 	.short	0x0028
        /*0054*/ 	.byte	0x00, 0xf0, 0x11, 0x00


	//----- nvinfo : EIATTR_KPARAM_INFO
	.align		4
.L_107:
        /*0058*/ 	.byte	0x04, 0x17
        /*005a*/ 	.short	(.L_109 - .L_108)
.L_108:
        /*005c*/ 	.word	0x00000000
        /*0060*/ 	.short	0x0005
        /*0062*/ 	.short	0x0024
        /*0064*/ 	.byte	0x00, 0xf0, 0x11, 0x00


	//----- nvinfo : EIATTR_KPARAM_INFO
	.align		4
.L_109:
        /*0068*/ 	.byte	0x04, 0x17
        /*006a*/ 	.short	(.L_111 - .L_110)
.L_110:
        /*006c*/ 	.word	0x00000000
        /*0070*/ 	.short	0x0004
        /*0072*/ 	.short	0x0020
        /*0074*/ 	.byte	0x00, 0xf0, 0x11, 0x00


	//----- nvinfo : EIATTR_KPARAM_INFO
	.align		4
.L_111:
        /*0078*/ 	.byte	0x04, 0x17
        /*007a*/ 	.short	(.L_113 - .L_112)
.L_112:
        /*007c*/ 	.word	0x00000000
        /*0080*/ 	.short	0x0003
        /*0082*/ 	.short	0x0018
        /*0084*/ 	.byte	0x00, 0xf5, 0x21, 0x00


	//----- nvinfo : EIATTR_KPARAM_INFO
	.align		4
.L_113:
        /*0088*/ 	.byte	0x04, 0x17
        /*008a*/ 	.short	(.L_115 - .L_114)
.L_114:
        /*008c*/ 	.word	0x00000000
        /*0090*/ 	.short	0x0002
        /*0092*/ 	.short	0x0010
        /*0094*/ 	.byte	0x00, 0xf5, 0x21, 0x00


	//----- nvinfo : EIATTR_KPARAM_INFO
	.align		4
.L_115:
        /*0098*/ 	.byte	0x04, 0x17
        /*009a*/ 	.short	(.L_117 - .L_116)
.L_116:
        /*009c*/ 	.word	0x00000000
        /*00a0*/ 	.short	0x0001
        /*00a2*/ 	.short	0x0008
        /*00a4*/ 	.byte	0x00, 0xf5, 0x21, 0x00


	//----- nvinfo : EIATTR_KPARAM_INFO
	.align		4
.L_117:
        /*00a8*/ 	.byte	0x04, 0x17
        /*00aa*/ 	.short	(.L_119 - .L_118)
.L_118:
        /*00ac*/ 	.word	0x00000000
        /*00b0*/ 	.short	0x0000
        /*00b2*/ 	.short	0x0000
        /*00b4*/ 	.byte	0x00, 0xf5, 0x21, 0x00


	//----- nvinfo : EIATTR_SPARSE_MMA_MASK
	.align		4
.L_119:
        /*00b8*/ 	.byte	0x03, 0x50
        /*00ba*/ 	.short	0x0000


	//----- nvinfo : EIATTR_MAXREG_COUNT
	.align		4
        /*00bc*/ 	.byte	0x03, 0x1b
        /*00be*/ 	.short	0x00ff


	//----- nvinfo : EIATTR_MERCURY_ISA_VERSION
	.align		4
        /*00c0*/ 	.byte	0x03, 0x5f
        /*00c2*/ 	.short	0x0101


	//----- nvinfo : EIATTR_VRC_CTA_INIT_COUNT
	.align		4
        /*00c4*/ 	.byte	0x02, 0x4a
	.zero		1
	.zero		1


	//----- nvinfo : EIATTR_EXIT_INSTR_OFFSETS
	.align		4
        /*00c8*/ 	.byte	0x04, 0x1c
        /*00ca*/ 	.short	(.L_121 - .L_120)


	//   ....[0]....
.L_120:
        /*00cc*/ 	.word	0x000000a0


	//   ....[1]....
        /*00d0*/ 	.word	0x00000430


	//   ....[2]....
        /*00d4*/ 	.word	0x00000680


	//----- nvinfo : EIATTR_CBANK_PARAM_SIZE
	.align		4
.L_121:
        /*00d8*/ 	.byte	0x03, 0x19
        /*00da*/ 	.short	0x003c


	//----- nvinfo : EIATTR_PARAM_CBANK
	.align		4
        /*00dc*/ 	.byte	0x04, 0x0a
        /*00de*/ 	.short	(.L_123 - .L_122)
	.align		4
.L_122:
        /*00e0*/ 	.word	index@(.nv.constant0.kv_cache_update_batched_f32)
        /*00e4*/ 	.short	0x0380
        /*00e6*/ 	.short	0x003c


	//----- nvinfo : EIATTR_SW_WAR
	.align		4
.L_123:
        /*00e8*/ 	.byte	0x04, 0x36
        /*00ea*/ 	.short	(.L_125 - .L_124)
.L_124:
        /*00ec*/ 	.word	0x00000008
.L_125:


//--------------------- .nv.info.kv_cache_update_bf16 --------------------------
	.section	.nv.info.kv_cache_update_bf16,"",@"SHT_CUDA_INFO"
	.sectionflags	@""
	.align	4


	//----- nvinfo : EIATTR_CUDA_API_VERSION
	.align		4
        /*0000*/ 	.byte	0x04, 0x37
        /*0002*/ 	.short	(.L_127 - .L_126)
.L_126:
        /*0004*/ 	.word	0x00000082


	//----- nvinfo : EIATTR_KPARAM_INFO
	.align		4
.L_127:
        /*0008*/ 	.byte	0x04, 0x17
        /*000a*/ 	.short	(.L_129 - .L_128)
.L_128:
        /*000c*/ 	.word	0x00000000
        /*0010*/ 	.short	0x0009
        /*0012*/ 	.short	0x0034
        /*0014*/ 	.byte	0x00, 0xf0, 0x11, 0x00


	//----- nvinfo : EIATTR_KPARAM_INFO
	.align		4
.L_129:
        /*0018*/ 	.byte	0x04, 0x17
        /*001a*/ 	.short	(.L_131 - .L_130)
.L_130:
        /*001c*/ 	.word	0x00000000
        /*0020*/ 	.short	0x0008
        /*0022*/ 	.short	0x0030
        /*0024*/ 	.byte	0x00, 0xf0, 0x11, 0x00


	//----- nvinfo : EIATTR_KPARAM_INFO
	.align		4
.L_131:
        /*0028*/ 	.byte	0x04, 0x17
        /*002a*/ 	.short	(.L_133 - .L_132)
.L_132:
        /*002c*/ 	.word	0x00000000
        /*0030*/ 	.short	0x0007
        /*0032*/ 	.short	0x002c
        /*0034*/ 	.byte	0x00, 0xf0, 0x11, 0x00


	//----- nvinfo : EIATTR_KPARAM_INFO
	.align		4
.L_133:
        /*0038*/ 	.byte	0x04, 0x17
        /*003a*/ 	.short	(.L_135 - .L_134)
.L_134:
        /*003c*/ 	.word	0x00000000
        /*0040*/ 	.short	0x0006
        /*0042*/ 	.short	0x0028
        /*0044*/ 	.byte	0x00, 0xf0, 0x11, 0x00


	//----- nvinfo : EIATTR_KPARAM_INFO
	.align		4
.L_135:
        /*0048*/ 	.byte	0x04, 0x17
        /*004a*/ 	.short	(.L_137 - .L_136)
.L_136:
        /*004c*/ 	.word	0x00000000
        /*0050*/ 	.short	0x0005
        /*0052*/ 	.short	0x0024
        /*0054*/ 	.byte	0x00, 0xf0, 0x11, 0x00


	//----- nvinfo : EIATTR_KPARAM_INFO
	.align		4
.L_137:
        /*0058*/ 	.byte	0x04, 0x17
        /*005a*/ 	.short	(.L_139 - .L_138)
.L_138:
        /*005c*/ 	.word	0x00000000
        /*0060*/ 	.short	0x0004
        /*0062*/ 	.short	0x0020
        /*0064*/ 	.byte	0x00, 0xf0, 0x11, 0x00


	//----- nvinfo : EIATTR_KPARAM_INFO
	.align		4
.L_139:
        /*0068*/ 	.byte	0x04, 0x17
        /*006a*/ 	.short	(.L_141 - .L_140)
.L_140:
        /*006c*/ 	.word	0x00000000
        /*0070*/ 	.short	0x0003
        /*0072*/ 	.short	0x0018
        /*0074*/ 	.byte	0x00, 0xf5, 0x21, 0x00


	//----- nvinfo : EIATTR_KPARAM_INFO
	.align		4
.L_141:
        /*0078*/ 	.byte	0x04, 0x17
        /*007a*/ 	.short	(.L_143 - .L_142)
.L_142:
        /*007c*/ 	.word	0x00000000
        /*0080*/ 	.short	0x0002
        /*0082*/ 	.short	0x0010
        /*0084*/ 	.byte	0x00, 0xf5, 0x21, 0x00


	//----- nvinfo : EIATTR_KPARAM_INFO
	.align		4
.L_143:
        /*0088*/ 	.byte	0x04, 0x17
        /*008a*/ 	.short	(.L_145 - .L_144)
.L_144:
        /*008c*/ 	.word	0x00000000
        /*0090*/ 	.short	0x0001
        /*0092*/ 	.short	0x0008
        /*0094*/ 	.byte	0x00, 0xf5, 0x21, 0x00


	//----- nvinfo : EIATTR_KPARAM_INFO
	.align		4
.L_145:
        /*0098*/ 	.byte	0x04, 0x17
        /*009a*/ 	.short	(.L_147 - .L_146)
.L_146:
        /*009c*/ 	.word	0x00000000
        /*00a0*/ 	.short	0x0000
        /*00a2*/ 	.short	0x0000
        /*00a4*/ 	.byte	0x00, 0xf5, 0x21, 0x00


	//----- nvinfo : EIATTR_SPARSE_MMA_MASK
	.align		4
.L_147:
        /*00a8*/ 	.byte	0x03, 0x50
        /*00aa*/ 	.short	0x0000


	//----- nvinfo : EIATTR_MAXREG_COUNT
	.align		4
        /*00ac*/ 	.byte	0x03, 0x1b
        /*00ae*/ 	.short	0x00ff


	//----- nvinfo : EIATTR_MERCURY_ISA_VERSION
	.align		4
        /*00b0*/ 	.byte	0x03, 0x5f
        /*00b2*/ 	.short	0x0101


	//----- nvinfo : EIATTR_VRC_CTA_INIT_COUNT
	.align		4
        /*00b4*/ 	.byte	0x02, 0x4a
	.zero		1
	.zero		1


	//----- nvinfo : EIATTR_EXIT_INSTR_OFFSETS
	.align		4
        /*00b8*/ 	.byte	0x04, 0x1c
        /*00ba*/ 	.short	(.L_149 - .L_148)


	//   ....[0]....
.L_148:
        /*00bc*/ 	.word	0x00000070


	//   ....[1]....
        /*00c0*/ 	.word	0x00000400


	//   ....[2]....
        /*00c4*/ 	.word	0x000005d0


	//----- nvinfo : EIATTR_CBANK_PARAM_SIZE
	.align		4
.L_149:
        /*00c8*/ 	.byte	0x03, 0x19
        /*00ca*/ 	.short	0x0038


	//----- nvinfo : EIATTR_PARAM_CBANK
	.align		4
        /*00cc*/ 	.byte	0x04, 0x0a
        /*00ce*/ 	.short	(.L_151 - .L_150)
	.align		4
.L_150:
        /*00d0*/ 	.word	index@(.nv.constant0.kv_cache_update_bf16)
        /*00d4*/ 	.short	0x0380
        /*00d6*/ 	.short	0x0038


	//----- nvinfo : EIATTR_SW_WAR
	.align		4
.L_151:
        /*00d8*/ 	.byte	0x04, 0x36
        /*00da*/ 	.short	(.L_153 - .L_152)
.L_152:
        /*00dc*/ 	.word	0x00000008
.L_153:


//--------------------- .nv.info.kv_cache_update_f16 --------------------------
	.section	.nv.info.kv_cache_update_f16,"",@"SHT_CUDA_INFO"
	.sectionflags	@""
	.align	4


	//----- nvinfo : EIATTR_CUDA_API_VERSION
	.align		4
        /*0000*/ 	.byte	0x04, 0x37
        /*0002*/ 	.short	(.L_155 - .L_154)
.L_154:
        /*0004*/ 	.word	0x00000082


	//----- nvinfo : EIATTR_KPARAM_INFO
	.align		4
.L_155:
        /*0008*/ 	.byte	0x04, 0x17
        /*000a*/ 	.short	(.L_157 - .L_156)
.L_156:
        /*000c*/ 	.word	0x00000000
        /*0010*/ 	.short	0x0009
        /*0012*/ 	.short	0x0034
        /*0014*/ 	.byte	0x00, 0xf0, 0x11, 0x00


	//----- nvinfo : EIATTR_KPARAM_INFO
	.align		4
.L_157:
        /*0018*/ 	.byte	0x04, 0x17
        /*001a*/ 	.short	(.L_159 - .L_158)
.L_158:
        /*001c*/ 	.word	0x00000000
        /*0020*/ 	.short	0x0008
        /*0022*/ 	.short	0x0030
        /*0024*/ 	.byte	0x00, 0xf0, 0x11, 0x00


	//----- nvinfo : EIATTR_KPARAM_INFO
	.align		4
.L_159:
        /*0028*/ 	.byte	0x04, 0x17
        /*002a*/ 	.short	(.L_161 - .L_160)
.L_160:
        /*002c*/ 	.word	0x00000000
        /*0030*/ 	.short	0x0007
        /*0032*/ 	.short	0x002c
        /*0034*/ 	.byte	0x00, 0xf0, 0x11, 0x00


	//----- nvinfo : EIATTR_KPARAM_INFO
	.align		4
.L_161:
        /*0038*/ 	.byte	0x04, 0x17
        /*003a*/ 	.short	(.L_163 - .L_162)
.L_162:
        /*003c*/ 	.word	0x00000000
        /*0040*/ 	.short	0x0006
        /*0042*/ 	.short	0x0028
        /*0044*/ 	.byte	0x00, 0xf0, 0x11, 0x00


	//----- nvinfo : EIATTR_KPARAM_INFO
	.align		4
.L_163:
        /*0048*/ 	.byte	0x04, 0x17
        /*004a*/ 	.short	(.L_165 - .L_164)
.L_164:
        /*004c*/ 	.word	0x00000000
        /*0050*/ 	.short	0x0005
        /*0052*/ 	.short	0x0024
        /*0054*/ 	.byte	0x00, 0xf0, 0x11, 0x00


	//----- nvinfo : EIATTR_KPARAM_INFO
	.align		4
.L_165:
        /*0058*/ 	.byte	0x04, 0x17
        /*005a*/ 	.short	(.L_167 - .L_166)
.L_166:
        /*005c*/ 	.word	0x00000000
        /*0060*/ 	.short	0x0004
        /*0062*/ 	.short	0x0020
        /*0064*/ 	.byte	0x00, 0xf0, 0x11, 0x00


	//----- nvinfo : EIATTR_KPARAM_INFO
	.align		4
.L_167:
        /*0068*/ 	.byte	0x04, 0x17
        /*006a*/ 	.short	(.L_169 - .L_168)
.L_168:
        /*006c*/ 	.word	0x00000000
        /*0070*/ 	.short	0x0003
        /*0072*/ 	.short	0x0018
        /*0074*/ 	.byte	0x00, 0xf5, 0x21, 0x00


	//----- nvinfo : EIATTR_KPARAM_INFO
	.align		4
.L_169:
        /*0078*/ 	.byte	0x04, 0x17
        /*007a*/ 	.short	(.L_171 - .L_170)
.L_170:
        /*007c*/ 	.word	0x00000000
        /*0080*/ 	.short	0x0002
        /*0082*/ 	.short	0x0010
        /*0084*/ 	.byte	0x00, 0xf5, 0x21, 0x00


	//----- nvinfo : EIATTR_KPARAM_INFO
	.align		4
.L_171:
        /*0088*/ 	.byte	0x04, 0x17
        /*008a*/ 	.short	(.L_173 - .L_172)
.L_172:
        /*008c*/ 	.word	0x00000000
        /*0090*/ 	.short	0x0001
        /*0092*/ 	.short	0x0008
        /*0094*/ 	.byte	0x00, 0xf5, 0x21, 0x00


	//----- nvinfo : EIATTR_KPARAM_INFO
	.align		4
.L_173:
        /*0098*/ 	.byte	0x04, 0x17
        /*009a*/ 	.short	(.L_175 - .L_174)
.L_174:
        /*009c*/ 	.word	0x00000000
        /*00a0*/ 	.short	0x0000
        /*00a2*/ 	.short	0x0000
        /*00a4*/ 	.byte	0x00, 0xf5, 0x21, 0x00


	//----- nvinfo : EIATTR_SPARSE_MMA_MASK
	.align		4
.L_175:
        /*00a8*/ 	.byte	0x03, 0x50
        /*00aa*/ 	.short	0x0000


	//----- nvinfo : EIATTR_MAXREG_COUNT
	.align		4
        /*00ac*/ 	.byte	0x03, 0x1b
        /*00ae*/ 	.short	0x00ff


	//----- nvinfo : EIATTR_MERCURY_ISA_VERSION
	.align		4
        /*00b0*/ 	.byte	0x03, 0x5f
        /*00b2*/ 	.short	0x0101


	//----- nvinfo : EIATTR_VRC_CTA_INIT_COUNT
	.align		4
        /*00b4*/ 	.byte	0x02, 0x4a
	.zero		1
	.zero		1


	//----- nvinfo : EIATTR_EXIT_INSTR_OFFSETS
	.align		4
        /*00b8*/ 	.byte	0x04, 0x1c
        /*00ba*/ 	.short	(.L_177 - .L_176)


	//   ....[0]....
.L_176:
        /*00bc*/ 	.word	0x00000070


	//   ....[1]....
        /*00c0*/ 	.word	0x00000400


	//   ....[2]....
        /*00c4*/ 	.word	0x000005d0


	//----- nvinfo : EIATTR_CBANK_PARAM_SIZE
	.align		4
.L_177:
        /*00c8*/ 	.byte	0x03, 0x19
        /*00ca*/ 	.short	0x0038


	//----- nvinfo : EIATTR_PARAM_CBANK
	.align		4
        /*00cc*/ 	.byte	0x04, 0x0a
        /*00ce*/ 	.short	(.L_179 - .L_178)
	.align		4
.L_178:
        /*00d0*/ 	.word	index@(.nv.constant0.kv_cache_update_f16)
        /*00d4*/ 	.short	0x0380
        /*00d6*/ 	.short	0x0038


	//----- nvinfo : EIATTR_SW_WAR
	.align		4
.L_179:
        /*00d8*/ 	.byte	0x04, 0x36
        /*00da*/ 	.short	(.L_181 - .L_180)
.L_180:
        /*00dc*/ 	.word	0x00000008
.L_181:


//--------------------- .nv.info.kv_cache_update_f32 --------------------------
	.section	.nv.info.kv_cache_update_f32,"",@"SHT_CUDA_INFO"
	.sectionflags	@""
	.align	4


	//----- nvinfo : EIATTR_CUDA_API_VERSION
	.align		4
        /*0000*/ 	.byte	0x04, 0x37
        /*0002*/ 	.short	(.L_183 - .L_182)
.L_182:
        /*0004*/ 	.word	0x00000082


	//----- nvinfo : EIATTR_KPARAM_INFO
	.align		4
.L_183:
        /*0008*/ 	.byte	0x04, 0x17
        /*000a*/ 	.short	(.L_185 - .L_184)
.L_184:
        /*000c*/ 	.word	0x00000000
        /*0010*/ 	.short	0x0009
        /*0012*/ 	.short	0x0034
        /*0014*/ 	.byte	0x00, 0xf0, 0x11, 0x00


	//----- nvinfo : EIATTR_KPARAM_INFO
	.align		4
.L_185:
        /*0018*/ 	.byte	0x04, 0x17
        /*001a*/ 	.short	(.L_187 - .L_186)
.L_186:
        /*001c*/ 	.word	0x00000000
        /*0020*/ 	.short	0x0008
        /*0022*/ 	.short	0x0030
        /*0024*/ 	.byte	0x00, 0xf0, 0x11, 0x00


	//----- nvinfo : EIATTR_KPARAM_INFO
	.align		4
.L_187:
        /*0028*/ 	.byte	0x04, 0x17
        /*002a*/ 	.short	(.L_189 - .L_188)
.L_188:
        /*002c*/ 	.word	0x00000000
        /*0030*/ 	.short	0x0007
        /*0032*/ 	.short	0x002c
        /*0034*/ 	.byte	0x00, 0xf0, 0x11, 0x00


	//----- nvinfo : EIATTR_KPARAM_INFO
	.align		4
.L_189:
        /*0038*/ 	.byte	0x04, 0x17
        /*003a*/ 	.short	(.L_191 - .L_190)
.L_190:
        /*003c*/ 	.word	0x00000000
        /*0040*/ 	.short	0x0006
        /*0042*/ 	.short	0x0028
        /*0044*/ 	.byte	0x00, 0xf0, 0x11, 0x00


	//----- nvinfo : EIATTR_KPARAM_INFO
	.align		4
.L_191:
        /*0048*/ 	.byte	0x04, 0x17
        /*004a*/ 	.short	(.L_193 - .L_192)
.L_192:
        /*004c*/ 	.word	0x00000000
        /*0050*/ 	.short	0x0005
        /*0052*/ 	.short	0x0024
        /*0054*/ 	.byte	0x00, 0xf0, 0x11, 0x00


	//----- nvinfo : EIATTR_KPARAM_INFO
	.align		4
.L_193:
        /*0058*/ 	.byte	0x04, 0x17
        /*005a*/ 	.short	(.L_195 - .L_194)
.L_194:
        /*005c*/ 	.word	0x00000000
        /*0060*/ 	.short	0x0004
        /*0062*/ 	.short	0x0020
        /*0064*/ 	.byte	0x00, 0xf0, 0x11, 0x00


	//----- nvinfo : EIATTR_KPARAM_INFO
	.align		4
.L_195:
        /*0068*/ 	.byte	0x04, 0x17
        /*006a*/ 	.short	(.L_197 - .L_196)
.L_196:
        /*006c*/ 	.word	0x00000000
        /*0070*/ 	.short	0x0003
        /*0072*/ 	.short	0x0018
        /*0074*/ 	.byte	0x00, 0xf5, 0x21, 0x00


	//----- nvinfo : EIATTR_KPARAM_INFO
	.align		4
.L_197:
        /*0078*/ 	.byte	0x04, 0x17
        /*007a*/ 	.short	(.L_199 - .L_198)
.L_198:
        /*007c*/ 	.word	0x00000000
        /*0080*/ 	.short	0x0002
        /*0082*/ 	.short	0x0010
        /*0084*/ 	.byte	0x00, 0xf5, 0x21, 0x00


	//----- nvinfo : EIATTR_KPARAM_INFO
	.align		4
.L_199:
        /*0088*/ 	.byte	0x04, 0x17
        /*008a*/ 	.short	(.L_201 - .L_200)
.L_200:
        /*008c*/ 	.word	0x00000000
        /*0090*/ 	.short	0x0001
        /*0092*/ 	.short	0x0008
        /*0094*/ 	.byte	0x00, 0xf5, 0x21, 0x00


	//----- nvinfo : EIATTR_KPARAM_INFO
	.align		4
.L_201:
        /*0098*/ 	.byte	0x04, 0x17
        /*009a*/ 	.short	(.L_203 - .L_202)
.L_202:
        /*009c*/ 	.word	0x00000000
        /*00a0*/ 	.short	0x0000
        /*00a2*/ 	.short	0x0000
        /*00a4*/ 	.byte	0x00, 0xf5, 0x21, 0x00


	//----- nvinfo : EIATTR_SPARSE_MMA_MASK
	.align		4
.L_203:
        /*00a8*/ 	.byte	0x03, 0x50
        /*00aa*/ 	.short	0x0000


	//----- nvinfo : EIATTR_MAXREG_COUNT
	.align		4
        /*00ac*/ 	.byte	0x03, 0x1b
        /*00ae*/ 	.short	0x00ff


	//----- nvinfo : EIATTR_MERCURY_ISA_VERSION
	.align		4
        /*00b0*/ 	.byte	0x03, 0x5f
        /*00b2*/ 	.short	0x0101


	//----- nvinfo : EIATTR_VRC_CTA_INIT_COUNT
	.align		4
        /*00b4*/ 	.byte	0x02, 0x4a
	.zero		1
	.zero		1


	//----- nvinfo : EIATTR_EXIT_INSTR_OFFSETS
	.align		4
        /*00b8*/ 	.byte	0x04, 0x1c
        /*00ba*/ 	.short	(.L_205 - .L_204)


	//   ....[0]....
.L_204:
        /*00bc*/ 	.word	0x00000070


	//   ....[1]....
        /*00c0*/ 	.word	0x00000400


	//   ....[2]....
        /*00c4*/ 	.word	0x000005d0


	//----- nvinfo : EIATTR_CBANK_PARAM_SIZE
	.align		4
.L_205:
        /*00c8*/ 	.byte	0x03, 0x19
        /*00ca*/ 	.short	0x0038


	//----- nvinfo : EIATTR_PARAM_CBANK
	.align		4
        /*00cc*/ 	.byte	0x04, 0x0a
        /*00ce*/ 	.short	(.L_207 - .L_206)
	.align		4
.L_206:
        /*00d0*/ 	.word	index@(.nv.constant0.kv_cache_update_f32)
        /*00d4*/ 	.short	0x0380
        /*00d6*/ 	.short	0x0038


	//----- nvinfo : EIATTR_SW_WAR
	.align		4
.L_207:
        /*00d8*/ 	.byte	0x04, 0x36
        /*00da*/ 	.short	(.L_209 - .L_208)
.L_208:
        /*00dc*/ 	.word	0x00000008
.L_209:


//--------------------- .nv.callgraph             --------------------------
	.section	.nv.callgraph,"",@"SHT_CUDA_CALLGRAPH"
	.align	4
	.sectionentsize	8
	.align		4
        /*0000*/ 	.word	0x00000000
	.align		4
        /*0004*/ 	.word	0xffffffff
	.align		4
        /*0008*/ 	.word	0x00000000
	.align		4
        /*000c*/ 	.word	0xfffffffe
	.align		4
        /*0010*/ 	.word	0x00000000
	.align		4
        /*0014*/ 	.word	0xfffffffd
	.align		4
        /*0018*/ 	.word	0x00000000
	.align		4
        /*001c*/ 	.word	0xfffffffc


//--------------------- .text.kv_cache_update_batched_bf16 --------------------------
	.section	.text.kv_cache_update_batched_bf16,"ax",@progbits
	.align	128
        .global         kv_cache_update_batched_bf16
        .type           kv_cache_update_batched_bf16,@function
        .size           kv_cache_update_batched_bf16,(.L_x_6 - kv_cache_update_batched_bf16)
        .other          kv_cache_update_batched_bf16,@"STO_CUDA_ENTRY STV_DEFAULT"
kv_cache_update_batched_bf16:
.text.kv_cache_update_batched_bf16:
[----:B------:R-:W-:Y:S01]  /*0000*/  LDC R1, c[0x0][0x37c] ;  /* 0x0000df00ff017b82 */ /* 0x000fe20000000800 */
[----:B------:R-:W0:Y:S07]  /*0010*/  S2R R0, SR_TID.X ;  /* 0x0000000000007919 */ /* 0x000e2e0000002100 */
[----:B------:R-:W0:Y:S01]  /*0020*/  S2UR UR4, SR_CTAID.X ;  /* 0x00000000000479c3 */ /* 0x000e220000002500 */
[----:B------:R-:W1:Y:S01]  /*0030*/  LDCU UR5, c[0x0][0x3b8] ;  /* 0x00007700ff0577ac */ /* 0x000e620008000800 */
[----:B------:R-:W2:Y:S01]  /*0040*/  S2R R13, SR_CTAID.Y ;  /* 0x00000000000d7919 */ /* 0x000ea20000002600 */
[----:B------:R-:W2:Y:S05]  /*0050*/  LDCU UR6, c[0x0][0x3a0] ;  /* 0x00007400ff0677ac */ /* 0x000eaa0008000800 */
[----:B------:R-:W0:Y:S02]  /*0060*/  LDC R11, c[0x0][0x360] ;  /* 0x0000d800ff0b7b82 */ /* 0x000e240000000800 */
[----:B0-----:R-:W-:-:S05]  /*0070*/  IMAD R11, R11, UR4, R0 ;  /* 0x000000040b0b7c24 */ /* 0x001fca000f8e0200 */
[----:B-1----:R-:W-:-:S04]  /*0080*/  ISETP.GE.AND P0, PT, R11, UR5, PT ;  /* 0x000000050b007c0c */ /* 0x002fc8000bf06270 */
[----:B--2---:R-:W-:-:S13]  /*0090*/  ISETP.GE.OR P0, PT, R13, UR6, P0 ;  /* 0x000000060d007c0c */ /* 0x004fda0008706670 */
[----:B------:R-:W-:Y:S05]  /*00a0*/  @P0 EXIT ;  /* 0x000000000000094d */ /* 0x000fea0003800000 */
[----:B------:R-:W0:Y:S01]  /*00b0*/  LDC R12, c[0x0][0x3b0] ;  /* 0x0000ec00ff0c7b82 */ /* 0x000e220000000800 */
[----:B------:R-:W0:Y:S01]  /*00c0*/  LDCU UR4, c[0x0][0x3ac] ;  /* 0x00007580ff0477ac */ /* 0x000e220008000800 */
[----:B------:R-:W-:Y:S01]  /*00d0*/  ISETP.GE.AND P3, PT, R11, RZ, PT ;  /* 0x000000ff0b00720c */ /* 0x000fe20003f66270 */
[----:B------:R-:W1:Y:S01]  /*00e0*/  LDCU UR6, c[0x0][0x3a8] ;  /* 0x00007500ff0677ac */ /* 0x000e620008000800 */
[----:B0-----:R-:W-:Y:S01]  /*00f0*/  IMAD R18, R12, UR4, RZ ;  /* 0x000000040c127c24 */ /* 0x001fe2000f8e02ff */
[-C--:B------:R-:W-:Y:S01]  /*0100*/  IABS R14, R12.reuse ;  /* 0x0000000c000e7213 */ /* 0x080fe20000000000 */
[----:B------:R-:W0:Y:S01]  /*0110*/  LDCU UR4, c[0x0][0x3b4] ;  /* 0x00007680ff0477ac */ /* 0x000e220008000800 */
[----:B------:R-:W-:Y:S02]  /*0120*/  LOP3.LUT R15, RZ, R12, RZ, 0x33, !PT ;  /* 0x0000000cff0f7212 */ /* 0x000fe400078e33ff */
[-C--:B------:R-:W-:Y:S01]  /*0130*/  IABS R21, R18.reuse ;  /* 0x0000001200157213 */ /* 0x080fe20000000000 */
[----:B------:R-:W2:Y:S01]  /*0140*/  I2F.RP R4, R14 ;  /* 0x0000000e00047306 */ /* 0x000ea20000209400 */
[----:B------:R-:W-:-:S02]  /*0150*/  IABS R7, R18 ;  /* 0x0000001200077213 */ /* 0x000fc40000000000 */
[----:B------:R-:W-:Y:S02]  /*0160*/  ISETP.NE.AND P2, PT, R18, RZ, PT ;  /* 0x000000ff1200720c */ /* 0x000fe40003f45270 */
[----:B------:R-:W-:Y:S01]  /*0170*/  LOP3.LUT R16, RZ, R18, RZ, 0x33, !PT ;  /* 0x00000012ff107212 */ /* 0x000fe200078e33ff */
[----:B------:R-:W-:Y:S02]  /*0180*/  IMAD.MOV R20, RZ, RZ, -R7 ;  /* 0x000000ffff147224 */ /* 0x000fe400078e0a07 */
[----:B------:R-:W3:Y:S08]  /*0190*/  I2F.RP R0, R21 ;  /* 0x0000001500007306 */ /* 0x000ef00000209400 */
[----:B--2---:R-:W-:Y:S08]  /*01a0*/  MUFU.RCP R4, R4 ;  /* 0x0000000400047308 */ /* 0x004ff00000001000 */
[----:B---3--:R-:W2:Y:S02]  /*01b0*/  MUFU.RCP R0, R0 ;  /* 0x0000000000007308 */ /* 0x008ea40000001000 */
[----:B--2---:R-:W-:-:S06]  /*01c0*/  VIADD R2, R0, 0xffffffe ;  /* 0x0ffffffe00027836 */ /* 0x004fcc0000000000 */
[----:B------:R2:W3:Y:S02]  /*01d0*/  F2I.FTZ.U32.TRUNC.NTZ R3, R2 ;  /* 0x0000000200037305 */ /* 0x0004e4000021f000 */
[----:B--2---:R-:W-:Y:S02]  /*01e0*/  IMAD.MOV.U32 R2, RZ, RZ, RZ ;  /* 0x000000ffff027224 */ /* 0x004fe400078e00ff */
[----:B---3--:R-:W-:-:S04]  /*01f0*/  IMAD.MOV R6, RZ, RZ, -R3 ;  /* 0x000000ffff067224 */ /* 0x008fc800078e0a03 */
[----:B------:R-:W-:Y:S01]  /*0200*/  IMAD R5, R6, R21, RZ ;  /* 0x0000001506057224 */ /* 0x000fe200078e02ff */
[----:B------:R-:W-:-:S03]  /*0210*/  IABS R6, R11 ;  /* 0x0000000b00067213 */ /* 0x000fc60000000000 */
[----:B------:R-:W-:Y:S01]  /*0220*/  IMAD.HI.U32 R0, R3, R5, R2 ;  /* 0x0000000503007227 */ /* 0x000fe200078e0002 */
[----:B------:R-:W-:-:S03]  /*0230*/  MOV R3, R6 ;  /* 0x0000000600037202 */ /* 0x000fc60000000f00 */
[----:B------:R-:W-:Y:S02]  /*0240*/  VIADD R2, R4, 0xffffffe ;  /* 0x0ffffffe04027836 */ /* 0x000fe40000000000 */
[----:B------:R-:W-:-:S04]  /*0250*/  IMAD.HI.U32 R0, R0, R3, RZ ;  /* 0x0000000300007227 */ /* 0x000fc800078e00ff */
[----:B------:R-:W-:Y:S02]  /*0260*/  IMAD R20, R0, R20, R3 ;  /* 0x0000001400147224 */ /* 0x000fe400078e0203 */
[----:B------:R2:W3:Y:S03]  /*0270*/  F2I.FTZ.U32.TRUNC.NTZ R3, R2 ;  /* 0x0000000200037305 */ /* 0x0004e6000021f000 */
[----:B------:R-:W-:Y:S01]  /*0280*/  ISETP.GT.U32.AND P1, PT, R21, R20, PT ;  /* 0x000000141500720c */ /* 0x000fe20003f24070 */
[----:B--2---:R-:W-:Y:S02]  /*0290*/  IMAD.MOV.U32 R2, RZ, RZ, RZ ;  /* 0x000000ffff027224 */ /* 0x004fe400078e00ff */
[----:B---3--:R-:W-:-:S10]  /*02a0*/  IMAD.MOV R7, RZ, RZ, -R3 ;  /* 0x000000ffff077224 */ /* 0x008fd400078e0a03 */
[----:B------:R-:W-:-:S04]  /*02b0*/  @!P1 IADD3 R20, PT, PT, R20, -R21, RZ ;  /* 0x8000001514149210 */ /* 0x000fc80007ffe0ff */
[----:B------:R-:W-:Y:S01]  /*02c0*/  ISETP.GT.U32.AND P0, PT, R21, R20, PT ;  /* 0x000000141500720c */ /* 0x000fe20003f04070 */
[----:B------:R-:W-:-:S05]  /*02d0*/  IMAD.IADD R5, R20, 0x1, -R21 ;  /* 0x0000000114057824 */ /* 0x000fca00078e0a15 */
[----:B------:R-:W-:-:S04]  /*02e0*/  SEL R5, R5, R20, !P0 ;  /* 0x0000001405057207 */ /* 0x000fc80004000000 */
[----:B------:R-:W-:-:S04]  /*02f0*/  @!P3 IADD3 R5, PT, PT, -R5, RZ, RZ ;  /* 0x000000ff0505b210 */ /* 0x000fc80007ffe1ff */
[----:B------:R-:W-:Y:S01]  /*0300*/  SEL R19, R16, R5, !P2 ;  /* 0x0000000510137207 */ /* 0x000fe20005000000 */
[----:B------:R-:W-:-:S03]  /*0310*/  IMAD R5, R7, R14, RZ ;  /* 0x0000000e07057224 */ /* 0x000fc600078e02ff */
[----:B------:R-:W-:Y:S01]  /*0320*/  IABS R17, R19 ;  /* 0x0000001300117213 */ /* 0x000fe20000000000 */
[----:B------:R-:W-:-:S06]  /*0330*/  IMAD.HI.U32 R2, R3, R5, R2 ;  /* 0x0000000503027227 */ /* 0x000fcc00078e0002 */
[----:B------:R-:W-:-:S04]  /*0340*/  IMAD.HI.U32 R2, R2, R17, RZ ;  /* 0x0000001102027227 */ /* 0x000fc800078e00ff */
[----:B------:R-:W-:-:S04]  /*0350*/  IMAD.MOV R3, RZ, RZ, -R2 ;  /* 0x000000ffff037224 */ /* 0x000fc800078e0a02 */
[----:B------:R-:W-:Y:S01]  /*0360*/  IMAD R17, R14, R3, R17 ;  /* 0x000000030e117224 */ /* 0x000fe200078e0211 */
[----:B------:R-:W-:-:S04]  /*0370*/  LOP3.LUT R3, R19, R12, RZ, 0x3c, !PT ;  /* 0x0000000c13037212 */ /* 0x000fc800078e3cff */
[----:B------:R-:W-:Y:S02]  /*0380*/  ISETP.GT.U32.AND P4, PT, R14, R17, PT ;  /* 0x000000110e00720c */ /* 0x000fe40003f84070 */
[----:B------:R-:W-:-:S11]  /*0390*/  ISETP.GE.AND P3, PT, R3, RZ, PT ;  /* 0x000000ff0300720c */ /* 0x000fd60003f66270 */
[----:B------:R-:W-:Y:S01]  /*03a0*/  @!P4 IADD3 R17, PT, PT, R17, -R14, RZ ;  /* 0x8000000e1111c210 */ /* 0x000fe20007ffe0ff */
[----:B------:R-:W-:-:S03]  /*03b0*/  @!P4 VIADD R2, R2, 0x1 ;  /* 0x000000010202c836 */ /* 0x000fc60000000000 */
[----:B------:R-:W-:-:S13]  /*03c0*/  ISETP.GE.U32.AND P0, PT, R17, R14, PT ;  /* 0x0000000e1100720c */ /* 0x000fda0003f06070 */
[----:B------:R-:W-:Y:S01]  /*03d0*/  @P0 VIADD R2, R2, 0x1 ;  /* 0x0000000102020836 */ /* 0x000fe20000000000 */
[----:B------:R-:W-:-:S04]  /*03e0*/  ISETP.NE.AND P0, PT, R12, RZ, PT ;  /* 0x000000ff0c00720c */ /* 0x000fc80003f05270 */
[----:B------:R-:W-:-:S04]  /*03f0*/  @!P3 IADD3 R2, PT, PT, -R2, RZ, RZ ;  /* 0x000000ff0202b210 */ /* 0x000fc80007ffe1ff */
[----:B------:R-:W-:-:S05]  /*0400*/  SEL R10, R15, R2, !P0 ;  /* 0x000000020f0a7207 */ /* 0x000fca0004000000 */
[----:B0-----:R-:W-:-:S05]  /*0410*/  VIADD R10, R10, UR4 ;  /* 0x000000040a0a7c36 */ /* 0x001fca0008000000 */
[----:B-1----:R-:W-:-:S13]  /*0420*/  ISETP.GE.AND P3, PT, R10, UR6, PT ;  /* 0x000000060a007c0c */ /* 0x002fda000bf66270 */
[----:B------:R-:W-:Y:S05]  /*0430*/  @P3 EXIT ;  /* 0x000000000000394d */ /* 0x000fea0003800000 */
[----:B------:R-:W0:Y:S01]  /*0440*/  LDC.64 R22, c[0x0][0x390] ;  /* 0x0000e400ff167b82 */ /* 0x000e220000000a00 */
[----:B------:R-:W1:Y:S07]  /*0450*/  LDCU.64 UR4, c[0x0][0x358] ;  /* 0x00006b00ff0477ac */ /* 0x000e6e0008000a00 */
[----:B------:R-:W2:Y:S08]  /*0460*/  LDC.64 R4, c[0x0][0x398] ;  /* 0x0000e600ff047b82 */ /* 0x000eb00000000a00 */
[----:B------:R-:W3:Y:S01]  /*0470*/  LDC.64 R6, c[0x0][0x380] ;  /* 0x0000e000ff067b82 */ /* 0x000ee20000000a00 */
[----:B0-----:R-:W-:-:S05]  /*0480*/  IMAD.WIDE.U32 R22, R13, 0x8, R22 ;  /* 0x000000080d167825 */ /* 0x001fca00078e0016 */
[----:B-1----:R-:W4:Y:S01]  /*0490*/  LDG.E.64 R2, desc[UR4][R22.64] ;  /* 0x0000000416027981 */ /* 0x002f22000c1e1b00 */
[----:B--2---:R-:W-:-:S06]  /*04a0*/  IMAD.WIDE.U32 R8, R13, 0x8, R4 ;  /* 0x000000080d087825 */ /* 0x004fcc00078e0004 */
[----:B------:R-:W2:Y:S01]  /*04b0*/  LDG.E.64 R8, desc[UR4][R8.64] ;  /* 0x0000000408087981 */ /* 0x000ea2000c1e1b00 */
[----:B---3--:R-:W-:-:S05]  /*04c0*/  IMAD.WIDE.U32 R6, R13, 0x8, R6 ;  /* 0x000000080d067825 */ /* 0x008fca00078e0006 */
[----:B------:R-:W3:Y:S01]  /*04d0*/  LDG.E.64 R4, desc[UR4][R6.64] ;  /* 0x0000000406047981 */ /* 0x000ee2000c1e1b00 */
[----:B------:R-:W-:Y:S02]  /*04e0*/  ISETP.GE.U32.AND P4, PT, R20, R21, PT ;  /* 0x000000151400720c */ /* 0x000fe40003f86070 */
[----:B------:R-:W-:Y:S01]  /*04f0*/  LOP3.LUT R18, R11, R18, RZ, 0x3c, !PT ;  /* 0x000000120b127212 */ /* 0x000fe200078e3cff */
[----:B------:R-:W-:Y:S01]  /*0500*/  @!P1 VIADD R0, R0, 0x1 ;  /* 0x0000000100009836 */ /* 0x000fe20000000000 */
[----:B------:R-:W-:Y:S02]  /*0510*/  ISETP.GE.AND P1, PT, R19, RZ, PT ;  /* 0x000000ff1300720c */ /* 0x000fe40003f26270 */
[----:B------:R-:W-:Y:S02]  /*0520*/  ISETP.GE.AND P3, PT, R18, RZ, PT ;  /* 0x000000ff1200720c */ /* 0x000fe40003f66270 */
[----:B------:R-:W0:Y:S01]  /*0530*/  LDC.64 R18, c[0x0][0x388] ;  /* 0x0000e200ff127b82 */ /* 0x000e220000000a00 */
[----:B----4-:R-:W-:-:S06]  /*0540*/  IMAD.WIDE R2, R11, 0x2, R2 ;  /* 0x000000020b027825 */ /* 0x010fcc00078e0202 */
[----:B------:R1:W4:Y:S01]  /*0550*/  LDG.E.U16 R2, desc[UR4][R2.64] ;  /* 0x0000000402027981 */ /* 0x000322000c1e1500 */
[----:B------:R-:W-:Y:S02]  /*0560*/  @P4 IADD3 R0, PT, PT, R0, 0x1, RZ ;  /* 0x0000000100004810 */ /* 0x000fe40007ffe0ff */
[----:B------:R-:W-:Y:S01]  /*0570*/  ISETP.GT.U32.AND P4, PT, R14, R17, PT ;  /* 0x000000110e00720c */ /* 0x000fe20003f84070 */
[----:B------:R-:W-:Y:S02]  /*0580*/  IMAD.IADD R14, R17, 0x1, -R14 ;  /* 0x00000001110e7824 */ /* 0x000fe400078e0a0e */
[----:B------:R-:W-:-:S03]  /*0590*/  @!P3 IMAD.MOV R0, RZ, RZ, -R0 ;  /* 0x000000ffff00b224 */ /* 0x000fc600078e0a00 */
[----:B------:R-:W-:Y:S02]  /*05a0*/  SEL R14, R14, R17, !P4 ;  /* 0x000000110e0e7207 */ /* 0x000fe40006000000 */
[----:B-1----:R-:W-:Y:S02]  /*05b0*/  SEL R3, R16, R0, !P2 ;  /* 0x0000000010037207 */ /* 0x002fe40005000000 */
[----:B------:R-:W-:-:S03]  /*05c0*/  @!P1 IADD3 R14, PT, PT, -R14, RZ, RZ ;  /* 0x000000ff0e0e9210 */ /* 0x000fc60007ffe1ff */
[----:B------:R-:W-:Y:S01]  /*05d0*/  IMAD R3, R3, UR6, R10 ;  /* 0x0000000603037c24 */ /* 0x000fe2000f8e020a */
[----:B------:R-:W-:Y:S01]  /*05e0*/  SEL R15, R15, R14, !P0 ;  /* 0x0000000e0f0f7207 */ /* 0x000fe20004000000 */
[----:B0-----:R-:W-:-:S04]  /*05f0*/  IMAD.WIDE.U32 R18, R13, 0x8, R18 ;  /* 0x000000080d127825 */ /* 0x001fc800078e0012 */
[----:B------:R-:W-:Y:S02]  /*0600*/  IMAD R15, R3, R12, R15 ;  /* 0x0000000c030f7224 */ /* 0x000fe400078e020f */
[----:B--2---:R-:W-:Y:S01]  /*0610*/  IMAD.WIDE R8, R11, 0x2, R8 ;  /* 0x000000020b087825 */ /* 0x004fe200078e0208 */
[----:B------:R-:W2:Y:S03]  /*0620*/  LDG.E.64 R18, desc[UR4][R18.64] ;  /* 0x0000000412127981 */ /* 0x000ea6000c1e1b00 */
[----:B---3--:R-:W-:-:S05]  /*0630*/  IMAD.WIDE R4, R15, 0x2, R4 ;  /* 0x000000020f047825 */ /* 0x008fca00078e0204 */
[----:B----4-:R-:W-:Y:S04]  /*0640*/  STG.E.U16 desc[UR4][R4.64], R2 ;  /* 0x0000000204007986 */ /* 0x010fe8000c101504 */
[----:B------:R-:W3:Y:S01]  /*0650*/  LDG.E.U16 R9, desc[UR4][R8.64] ;  /* 0x0000000408097981 */ /* 0x000ee2000c1e1500 */
[----:B--2---:R-:W-:-:S05]  /*0660*/  IMAD.WIDE R6, R15, 0x2, R18 ;  /* 0x000000020f067825 */ /* 0x004fca00078e0212 */
[----:B---3--:R-:W-:Y:S01]  /*0670*/  STG.E.U16 desc[UR4][R6.64], R9 ;  /* 0x0000000906007986 */ /* 0x008fe2000c101504 */
[----:B------:R-:W-:Y:S05]  /*0680*/  EXIT ;  /* 0x000000000000794d */ /* 0x000fea0003800000 */
.L_x_0:
[----:B------:R-:W-:-:S00]  /*0690*/  BRA `(.L_x_0) ;  /* 0xfffffffc00fc7947 */ /* 0x000fc0000383ffff */
[----:B------:R-:W-:-:S00]  /*06a0*/  NOP ;  /* 0x0000000000007918 */ /* 0x000fc00000000000 */
        /* <DEDUP_REMOVED lines=13> */
.L_x_6:


//--------------------- .text.kv_cache_update_batched_f16 --------------------------
	.section	.text.kv_cache_update_batched_f16,"ax",@progbits
	.align	128
        .global         kv_cache_update_batched_f16
        .type           kv_cache_update_batched_f16,@function
        .size           kv_cache_update_batched_f16,(.L_x_7 - kv_cache_update_batched_f16)
        .other          kv_cache_update_batched_f16,@"STO_CUDA_ENTRY STV_DEFAULT"
kv_cache_update_batched_f16:
.text.kv_cache_update_batched_f16:
        /* <DEDUP_REMOVED lines=105> */
.L_x_1:
        /* <DEDUP_REMOVED lines=15> */
.L_x_7:


//--------------------- .text.kv_cache_update_batched_f32 --------------------------
	.section	.text.kv_cache_update_batched_f32,"ax",@progbits
	.align	128
        .global         kv_cache_update_batched_f32
        .type           kv_cache_update_batched_f32,@function
        .size           kv_cache_update_batched_f32,(.L_x_8 - kv_cache_update_batched_f32)
        .other          kv_cache_update_batched_f32,@"STO_CUDA_ENTRY STV_DEFAULT"
kv_cache_update_batched_f32:
.text.kv_cache_update_batched_f32:
        /* <DEDUP_REMOVED lines=85> */
[----:B------:R1:W4:Y:S01]  /*0550*/  LDG.E R2, desc[UR4][R2.64] ;  /* 0x0000000402027981 */ /* 0x000322000c1e1900 */
        /* <DEDUP_REMOVED lines=14> */
[----:B----4-:R-:W-:Y:S04]  /*0640*/  STG.E desc[UR4][R4.64], R2 ;  /* 0x0000000204007986 */ /* 0x010fe8000c101904 */
[----:B------:R-:W3:Y:S01]  /*0650*/  LDG.E R9, desc[UR4][R8.64] ;  /* 0x0000000408097981 */ /* 0x000ee2000c1e1900 */
[----:B--2---:R-:W-:-:S05]  /*0660*/  IMAD.WIDE R6, R15, 0x4, R18 ;  /* 0x000000040f067825 */ /* 0x004fca00078e0212 */
[----:B---3--:R-:W-:Y:S01]  /*0670*/  STG.E desc[UR4][R6.64], R9 ;  /* 0x0000000906007986 */ /* 0x008fe2000c101904 */
[----:B------:R-:W-:Y:S05]  /*0680*/  EXIT ;  /* 0x000000000000794d */ /* 0x000fea0003800000 */
.L_x_2:
        /* <DEDUP_REMOVED lines=15> */
.L_x_8:


//--------------------- .text.kv_cache_update_bf16 --------------------------
	.section	.text.kv_cache_update_bf16,"ax",@progbits
	.align	128
        .global         kv_cache_update_bf16
        .type           kv_cache_update_bf16,@function
        .size           kv_cache_update_bf16,(.L_x_9 - kv_cache_update_bf16)
        .other          kv_cache_update_bf16,@"STO_CUDA_ENTRY STV_DEFAULT"
kv_cache_update_bf16:
.text.kv_cache_update_bf16:
[----:B------:R-:W-:Y:S01]  /*0000*/  LDC R1, c[0x0][0x37c] ;  /* 0x0000df00ff017b82 */ /* 0x000fe20000000800 */
[----:B------:R-:W0:Y:S07]  /*0010*/  S2R R3, SR_TID.X ;  /* 0x0000000000037919 */ /* 0x000e2e0000002100 */
[----:B------:R-:W0:Y:S01]  /*0020*/  S2UR UR4, SR_CTAID.X ;  /* 0x00000000000479c3 */ /* 0x000e220000002500 */
[----:B------:R-:W1:Y:S07]  /*0030*/  LDCU UR5, c[0x0][0x3b4] ;  /* 0x00007680ff0577ac */ /* 0x000e6e0008000800 */
[----:B------:R-:W0:Y:S02]  /*0040*/  LDC R0, c[0x0][0x360] ;  /* 0x0000d800ff007b82 */ /* 0x000e240000000800 */
[----:B0-----:R-:W-:-:S05]  /*0050*/  IMAD R0, R0, UR4, R3 ;  /* 0x0000000400007c24 */ /* 0x001fca000f8e0203 */
[----:B-1----:R-:W-:-:S13]  /*0060*/  ISETP.GE.AND P0, PT, R0, UR5, PT ;  /* 0x0000000500007c0c */ /* 0x002fda000bf06270 */
[----:B------:R-:W-:Y:S05]  /*0070*/  @P0 EXIT ;  /* 0x000000000000094d */ /* 0x000fea0003800000 */
[----:B------:R-:W0:Y:S01]  /*0080*/  LDC.64 R2, c[0x0][0x3a8] ;  /* 0x0000ea00ff027b82 */ /* 0x000e220000000a00 */
[----:B------:R-:W-:Y:S01]  /*0090*/  IABS R10, R0 ;  /* 0x00000000000a7213 */ /* 0x000fe20000000000 */
[----:B------:R-:W1:Y:S01]  /*00a0*/  LDCU UR4, c[0x0][0x3b0] ;  /* 0x00007600ff0477ac */ /* 0x000e620008000800 */
[----:B------:R-:W-:Y:S01]  /*00b0*/  ISETP.GE.AND P3, PT, R0, RZ, PT ;  /* 0x000000ff0000720c */ /* 0x000fe20003f66270 */
[----:B------:R-:W2:Y:S01]  /*00c0*/  LDCU UR6, c[0x0][0x3a4] ;  /* 0x00007480ff0677ac */ /* 0x000ea20008000800 */
[----:B0-----:R-:W-:Y:S01]  /*00d0*/  IMAD R5, R3, R2, RZ ;  /* 0x0000000203057224 */ /* 0x001fe200078e02ff */
[-C--:B------:R-:W-:Y:S02]  /*00e0*/  IABS R2, R3.reuse ;  /* 0x0000000300027213 */ /* 0x080fe40000000000 */
[----:B------:R-:W-:Y:S02]  /*00f0*/  LOP3.LUT R15, RZ, R3, RZ, 0x33, !PT ;  /* 0x00000003ff0f7212 */ /* 0x000fe400078e33ff */
[-C--:B------:R-:W-:Y:S01]  /*0100*/  IABS R4, R5.reuse ;  /* 0x0000000500047213 */ /* 0x080fe20000000000 */
[----:B------:R-:W0:Y:S01]  /*0110*/  I2F.RP R12, R2 ;  /* 0x00000002000c7306 */ /* 0x000e220000209400 */
[----:B------:R-:W-:-:S02]  /*0120*/  IABS R11, R5 ;  /* 0x00000005000b7213 */ /* 0x000fc40000000000 */
[----:B------:R-:W-:-:S05]  /*0130*/  ISETP.NE.AND P2, PT, R5, RZ, PT ;  /* 0x000000ff0500720c */ /* 0x000fca0003f45270 */
[----:B------:R-:W3:Y:S08]  /*0140*/  I2F.RP R8, R4 ;  /* 0x0000000400087306 */ /* 0x000ef00000209400 */
[----:B0-----:R-:W-:Y:S08]  /*0150*/  MUFU.RCP R12, R12 ;  /* 0x0000000c000c7308 */ /* 0x001ff00000001000 */
[----:B---3--:R-:W0:Y:S02]  /*0160*/  MUFU.RCP R8, R8 ;  /* 0x0000000800087308 */ /* 0x008e240000001000 */
[----:B0-----:R-:W-:-:S02]  /*0170*/  VIADD R6, R8, 0xffffffe ;  /* 0x0ffffffe08067836 */ /* 0x001fc40000000000 */
[----:B------:R-:W-:-:S04]  /*0180*/  IMAD.MOV R8, RZ, RZ, -R11 ;  /* 0x000000ffff087224 */ /* 0x000fc800078e0a0b */
[----:B------:R0:W3:Y:S02]  /*0190*/  F2I.FTZ.U32.TRUNC.NTZ R7, R6 ;  /* 0x0000000600077305 */ /* 0x0000e4000021f000 */
[----:B0-----:R-:W-:Y:S02]  /*01a0*/  IMAD.MOV.U32 R6, RZ, RZ, RZ ;  /* 0x000000ffff067224 */ /* 0x001fe400078e00ff */
[----:B---3--:R-:W-:-:S04]  /*01b0*/  IMAD.MOV R9, RZ, RZ, -R7 ;  /* 0x000000ffff097224 */ /* 0x008fc800078e0a07 */
[----:B------:R-:W-:-:S04]  /*01c0*/  IMAD R9, R9, R4, RZ ;  /* 0x0000000409097224 */ /* 0x000fc800078e02ff */
[----:B------:R-:W-:Y:S01]  /*01d0*/  IMAD.HI.U32 R7, R7, R9, R6 ;  /* 0x0000000907077227 */ /* 0x000fe200078e0006 */
[----:B------:R-:W-:-:S03]  /*01e0*/  MOV R9, R10 ;  /* 0x0000000a00097202 */ /* 0x000fc60000000f00 */
[----:B------:R-:W-:Y:S02]  /*01f0*/  VIADD R10, R12, 0xffffffe ;  /* 0x0ffffffe0c0a7836 */ /* 0x000fe40000000000 */
[----:B------:R-:W-:Y:S01]  /*0200*/  IMAD.HI.U32 R6, R7, R9, RZ ;  /* 0x0000000907067227 */ /* 0x000fe200078e00ff */
[----:B------:R-:W-:Y:S01]  /*0210*/  LOP3.LUT R7, RZ, R5, RZ, 0x33, !PT ;  /* 0x00000005ff077212 */ /* 0x000fe200078e33ff */
[----:B------:R0:W3:Y:S02]  /*0220*/  F2I.FTZ.U32.TRUNC.NTZ R11, R10 ;  /* 0x0000000a000b7305 */ /* 0x0000e4000021f000 */
[----:B------:R-:W-:-:S05]  /*0230*/  IMAD R9, R6, R8, R9 ;  /* 0x0000000806097224 */ /* 0x000fca00078e0209 */
[----:B------:R-:W-:Y:S01]  /*0240*/  ISETP.GT.U32.AND P1, PT, R4, R9, PT ;  /* 0x000000090400720c */ /* 0x000fe20003f24070 */
[----:B0-----:R-:W-:Y:S02]  /*0250*/  IMAD.MOV.U32 R10, RZ, RZ, RZ ;  /* 0x000000ffff0a7224 */ /* 0x001fe400078e00ff */
[----:B---3--:R-:W-:-:S04]  /*0260*/  IMAD.MOV R13, RZ, RZ, -R11 ;  /* 0x000000ffff0d7224 */ /* 0x008fc800078e0a0b */
[----:B------:R-:W-:-:S06]  /*0270*/  IMAD R13, R13, R2, RZ ;  /* 0x000000020d0d7224 */ /* 0x000fcc00078e02ff */
[----:B------:R-:W-:Y:S02]  /*0280*/  @!P1 IMAD.IADD R9, R9, 0x1, -R4 ;  /* 0x0000000109099824 */ /* 0x000fe400078e0a04 */
[----:B------:R-:W-:-:S03]  /*0290*/  IMAD.HI.U32 R10, R11, R13, R10 ;  /* 0x0000000d0b0a7227 */ /* 0x000fc600078e000a */
[----:B------:R-:W-:Y:S02]  /*02a0*/  ISETP.GT.U32.AND P0, PT, R4, R9, PT ;  /* 0x000000090400720c */ /* 0x000fe40003f04070 */
[----:B------:R-:W-:-:S04]  /*02b0*/  IADD3 R8, PT, PT, R9, -R4, RZ ;  /* 0x8000000409087210 */ /* 0x000fc80007ffe0ff */
[----:B------:R-:W-:-:S05]  /*02c0*/  SEL R8, R8, R9, !P0 ;  /* 0x0000000908087207 */ /* 0x000fca0004000000 */
[----:B------:R-:W-:-:S05]  /*02d0*/  @!P3 IMAD.MOV R8, RZ, RZ, -R8 ;  /* 0x000000ffff08b224 */ /* 0x000fca00078e0a08 */
[----:B------:R-:W-:-:S04]  /*02e0*/  SEL R8, R7, R8, !P2 ;  /* 0x0000000807087207 */ /* 0x000fc80005000000 */
[----:B------:R-:W-:-:S04]  /*02f0*/  IABS R12, R8 ;  /* 0x00000008000c7213 */ /* 0x000fc80000000000 */
[----:B------:R-:W-:-:S05]  /*0300*/  MOV R13, R12 ;  /* 0x0000000c000d7202 */ /* 0x000fca0000000f00 */
[----:B------:R-:W-:-:S04]  /*0310*/  IMAD.HI.U32 R10, R10, R13, RZ ;  /* 0x0000000d0a0a7227 */ /* 0x000fc800078e00ff */
[----:B------:R-:W-:-:S04]  /*0320*/  IMAD.MOV R11, RZ, RZ, -R10 ;  /* 0x000000ffff0b7224 */ /* 0x000fc800078e0a0a */
[----:B------:R-:W-:Y:S01]  /*0330*/  IMAD R13, R2, R11, R13 ;  /* 0x0000000b020d7224 */ /* 0x000fe200078e020d */
[----:B------:R-:W-:-:S04]  /*0340*/  LOP3.LUT R11, R8, R3, RZ, 0x3c, !PT ;  /* 0x00000003080b7212 */ /* 0x000fc800078e3cff */
[----:B------:R-:W-:Y:S02]  /*0350*/  ISETP.GT.U32.AND P4, PT, R2, R13, PT ;  /* 0x0000000d0200720c */ /* 0x000fe40003f84070 */
[----:B------:R-:W-:-:S11]  /*0360*/  ISETP.GE.AND P3, PT, R11, RZ, PT ;  /* 0x000000ff0b00720c */ /* 0x000fd60003f66270 */
[----:B------:R-:W-:Y:S02]  /*0370*/  @!P4 IMAD.IADD R13, R13, 0x1, -R2 ;  /* 0x000000010d0dc824 */ /* 0x000fe400078e0a02 */
[----:B------:R-:W-:-:S03]  /*0380*/  @!P4 VIADD R10, R10, 0x1 ;  /* 0x000000010a0ac836 */ /* 0x000fc60000000000 */
[----:B------:R-:W-:-:S13]  /*0390*/  ISETP.GE.U32.AND P0, PT, R13, R2, PT ;  /* 0x000000020d00720c */ /* 0x000fda0003f06070 */
[----:B------:R-:W-:Y:S02]  /*03a0*/  @P0 IADD3 R10, PT, PT, R10, 0x1, RZ ;  /* 0x000000010a0a0810 */ /* 0x000fe40007ffe0ff */
[----:B------:R-:W-:-:S03]  /*03b0*/  ISETP.NE.AND P0, PT, R3, RZ, PT ;  /* 0x000000ff0300720c */ /* 0x000fc60003f05270 */
[----:B------:R-:W-:-:S05]  /*03c0*/  @!P3 IMAD.MOV R10, RZ, RZ, -R10 ;  /* 0x000000ffff0ab224 */ /* 0x000fca00078e0a0a */
[----:B------:R-:W-:-:S05]  /*03d0*/  SEL R10, R15, R10, !P0 ;  /* 0x0000000a0f0a7207 */ /* 0x000fca0004000000 */
[----:B-1----:R-:W-:-:S05]  /*03e0*/  VIADD R17, R10, UR4 ;  /* 0x000000040a117c36 */ /* 0x002fca0008000000 */
[----:B--2---:R-:W-:-:S13]  /*03f0*/  ISETP.GE.AND P3, PT, R17, UR6, PT ;  /* 0x0000000611007c0c */ /* 0x004fda000bf66270 */
[----:B------:R-:W-:Y:S05]  /*0400*/  @P3 EXIT ;  /* 0x000000000000394d */ /* 0x000fea0003800000 */
[----:B------:R-:W0:Y:S01]  /*0410*/  LDC.64 R10, c[0x0][0x390] ;  /* 0x0000e400ff0a7b82 */ /* 0x000e220000000a00 */
[----:B------:R-:W1:Y:S01]  /*0420*/  LDCU.64 UR4, c[0x0][0x358] ;  /* 0x00006b00ff0477ac */ /* 0x000e620008000a00 */
[----:B0-----:R-:W-:-:S06]  /*0430*/  IMAD.WIDE R10, R0, 0x2, R10 ;  /* 0x00000002000a7825 */ /* 0x001fcc00078e020a */
[----:B-1----:R-:W2:Y:S01]  /*0440*/  LDG.E.U16 R11, desc[UR4][R10.64] ;  /* 0x000000040a0b7981 */ /* 0x002ea2000c1e1500 */
[----:B------:R-:W-:Y:S02]  /*0450*/  ISETP.GE.U32.AND P4, PT, R9, R4, PT ;  /* 0x000000040900720c */ /* 0x000fe40003f86070 */
[----:B------:R-:W-:Y:S02]  /*0460*/  LOP3.LUT R5, R0, R5, RZ, 0x3c, !PT ;  /* 0x0000000500057212 */ /* 0x000fe400078e3cff */
[----:B------:R-:W-:Y:S02]  /*0470*/  @!P1 IADD3 R6, PT, PT, R6, 0x1, RZ ;  /* 0x0000000106069810 */ /* 0x000fe40007ffe0ff */
[----:B------:R-:W-:Y:S02]  /*0480*/  ISETP.GE.AND P3, PT, R5, RZ, PT ;  /* 0x000000ff0500720c */ /* 0x000fe40003f66270 */
[----:B------:R-:W-:Y:S01]  /*0490*/  ISETP.GE.AND P1, PT, R8, RZ, PT ;  /* 0x000000ff0800720c */ /* 0x000fe20003f26270 */
[----:B------:R-:W0:Y:S04]  /*04a0*/  LDC.64 R4, c[0x0][0x398] ;  /* 0x0000e600ff047b82 */ /* 0x000e280000000a00 */
[----:B------:R-:W-:Y:S01]  /*04b0*/  @P4 VIADD R6, R6, 0x1 ;  /* 0x0000000106064836 */ /* 0x000fe20000000000 */
[----:B------:R-:W-:Y:S01]  /*04c0*/  ISETP.GT.U32.AND P4, PT, R2, R13, PT ;  /* 0x0000000d0200720c */ /* 0x000fe20003f84070 */
[----:B------:R-:W-:-:S02]  /*04d0*/  IMAD.IADD R2, R13, 0x1, -R2 ;  /* 0x000000010d027824 */ /* 0x000fc400078e0a02 */
[----:B------:R-:W1:Y:S02]  /*04e0*/  LDC.64 R8, c[0x0][0x380] ;  /* 0x0000e000ff087b82 */ /* 0x000e640000000a00 */
[----:B------:R-:W-:Y:S02]  /*04f0*/  @!P3 IADD3 R6, PT, PT, -R6, RZ, RZ ;  /* 0x000000ff0606b210 */ /* 0x000fe40007ffe1ff */
[----:B------:R-:W-:Y:S02]  /*0500*/  SEL R2, R2, R13, !P4 ;  /* 0x0000000d02027207 */ /* 0x000fe40006000000 */
[----:B------:R-:W-:-:S03]  /*0510*/  SEL R6, R7, R6, !P2 ;  /* 0x0000000607067207 */ /* 0x000fc60005000000 */
[----:B------:R-:W-:Y:S02]  /*0520*/  @!P1 IMAD.MOV R2, RZ, RZ, -R2 ;  /* 0x000000ffff029224 */ /* 0x000fe400078e0a02 */
[----:B------:R-:W-:-:S03]  /*0530*/  IMAD R6, R6, UR6, R17 ;  /* 0x0000000606067c24 */ /* 0x000fc6000f8e0211 */
[----:B------:R-:W-:Y:S01]  /*0540*/  SEL R2, R15, R2, !P0 ;  /* 0x000000020f027207 */ /* 0x000fe20004000000 */
[----:B0-----:R-:W-:-:S04]  /*0550*/  IMAD.WIDE R4, R0, 0x2, R4 ;  /* 0x0000000200047825 */ /* 0x001fc800078e0204 */
[----:B------:R-:W-:Y:S02]  /*0560*/  IMAD R7, R6, R3, R2 ;  /* 0x0000000306077224 */ /* 0x000fe400078e0202 */
[----:B------:R-:W0:Y:S02]  /*0570*/  LDC.64 R2, c[0x0][0x388] ;  /* 0x0000e200ff027b82 */ /* 0x000e240000000a00 */
[----:B-1----:R-:W-:-:S05]  /*0580*/  IMAD.WIDE R8, R7, 0x2, R8 ;  /* 0x0000000207087825 */ /* 0x002fca00078e0208 */
[----:B--2---:R-:W-:Y:S04]  /*0590*/  STG.E.U16 desc[UR4][R8.64], R11 ;  /* 0x0000000b08007986 */ /* 0x004fe8000c101504 */
[----:B------:R-:W2:Y:S01]  /*05a0*/  LDG.E.U16 R5, desc[UR4][R4.64] ;  /* 0x0000000404057981 */ /* 0x000ea2000c1e1500 */
[----:B0-----:R-:W-:-:S05]  /*05b0*/  IMAD.WIDE R2, R7, 0x2, R2 ;  /* 0x0000000207027825 */ /* 0x001fca00078e0202 */
[----:B--2---:R-:W-:Y:S01]  /*05c0*/  STG.E.U16 desc[UR4][R2.64], R5 ;  /* 0x0000000502007986 */ /* 0x004fe2000c101504 */
[----:B------:R-:W-:Y:S05]  /*05d0*/  EXIT ;  /* 0x000000000000794d */ /* 0x000fea0003800000 */
.L_x_3:
        /* <DEDUP_REMOVED lines=10> */
.L_x_9:


//--------------------- .text.kv_cache_update_f16 --------------------------
	.section	.text.kv_cache_update_f16,"ax",@progbits
	.align	128
        .global         kv_cache_update_f16
        .type           kv_cache_update_f16,@function
        .size           kv_cache_update_f16,(.L_x_10 - kv_cache_update_f16)
        .other          kv_cache_update_f16,@"STO_CUDA_ENTRY STV_DEFAULT"
kv_cache_update_f16:
.text.kv_cache_update_f16:
        /* <DEDUP_REMOVED lines=94> */
.L_x_4:
        /* <DEDUP_REMOVED lines=10> */
.L_x_10:


//--------------------- .text.kv_cache_update_f32 --------------------------
	.section	.text.kv_cache_update_f32,"ax",@progbits
	.align	128
        .global         kv_cache_update_f32
        .type           kv_cache_update_f32,@function
        .size           kv_cache_update_f32,(.L_x_11 - kv_cache_update_f32)
        .other          kv_cache_update_f32,@"STO_CUDA_ENTRY STV_DEFAULT"
kv_cache_update_f32:
.text.kv_cache_update_f32:
        /* <DEDUP_REMOVED lines=68> */
[----:B-1----:R-:W2:Y:S01]  /*0440*/  LDG.E R11, desc[UR4][R10.64] ;  /* 0x000000040a0b7981 */ /* 0x002ea2000c1e1900 */
        /* <DEDUP_REMOVED lines=20> */
[----:B--2---:R-:W-:Y:S04]  /*0590*/  STG.E desc[UR4][R8.64], R11 ;  /* 0x0000000b08007986 */ /* 0x004fe8000c101904 */
[----:B------:R-:W2:Y:S01]  /*05a0*/  LDG.E R5, desc[UR4][R4.64] ;  /* 0x0000000404057981 */ /* 0x000ea2000c1e1900 */
[----:B0-----:R-:W-:-:S05]  /*05b0*/  IMAD.WIDE R2, R7, 0x4, R2 ;  /* 0x0000000407027825 */ /* 0x001fca00078e0202 */
[----:B--2---:R-:W-:Y:S01]  /*05c0*/  STG.E desc[UR4][R2.64], R5 ;  /* 0x0000000502007986 */ /* 0x004fe2000c101904 */
[----:B------:R-:W-:Y:S05]  /*05d0*/  EXIT ;  /* 0x000000000000794d */ /* 0x000fea0003800000 */
.L_x_5:
        /* <DEDUP_REMOVED lines=10> */
.L_x_11:


//--------------------- .nv.shared.reserved.0     --------------------------
	.section	.nv.shared.reserved.0,"aw",@nobits
	.weak		__nv_reservedSMEM_offset_0_alias
	.size		__nv_reservedSMEM_offset_0_alias, 0, 64
	.other		__nv_reservedSMEM_offset_0_alias,@"STO_CUDA_RESERVED_SHARED STV_DEFAULT"
__nv_reservedSMEM_offset_0_alias:
	.zero		0
	.zero		64


//--------------------- .nv.constant0.kv_cache_update_batched_bf16 --------------------------
	.section	.nv.constant0.kv_cache_update_batched_bf16,"a",@progbits
	.sectionflags	@""
	.align	4
.nv.constant0.kv_cache_update_batched_bf16:
	.zero		956


//--------------------- .nv.constant0.kv_cache_update_batched_f16 --------------------------
	.section	.nv.constant0.kv_cache_update_batched_f16,"a",@progbits
	.sectionflags	@""
	.align	4
.nv.constant0.kv_cache_update_batched_f16:
	.zero		956


//--------------------- .nv.constant0.kv_cache_update_batched_f32 --------------------------
	.section	.nv.constant0.kv_cache_update_batched_f32,"a",@progbits
	.sectionflags	@""
	.align	4
.nv.constant0.kv_cache_update_batched_f32:
	.zero		956


//--------------------- .nv.constant0.kv_cache_update_bf16 --------------------------
	.section	.nv.constant0.kv_cache_update_bf16,"a",@progbits
	.sectionflags	@""
	.align	4
.nv.constant0.kv_cache_update_bf16:
	.zero		952


//--------------------- .nv.constant0.kv_cache_update_f16 --------------------------
	.section	.nv.constant0.kv_cache_update_f16,"a",@progbits
	.sectionflags	@""
	.align	4
.nv.constant0.kv_cache_update_f16:
	.zero		952


//--------------------- .nv.constant0.kv_cache_update_f32 --------------------------
	.section	.nv.constant0.kv_cache_update_f32,"a",@progbits
	.sectionflags	@""
	.align	4
.nv.constant0.kv_cache_update_f32:
	.zero		952


//--------------------- SYMBOLS --------------------------

	.type		.nv.reservedSmem.offset0,@object
	.size		.nv.reservedSmem.offset0,0x4
